def gluon_wgmma(
    a_ptr,
    b_ptr,
    c_ptr,
    M,
    N,
    K,
    stride_am,
    stride_bk,
    stride_cm,
    BLOCK_M: gl.constexpr,
    BLOCK_N: gl.constexpr,
    BLOCK_K: gl.constexpr,
    DTYPE: gl.constexpr,
    A_LAYOUT: gl.constexpr,
    B_LAYOUT: gl.constexpr,
    C_LAYOUT: gl.constexpr,
    B_SHAPE: gl.constexpr,
    TRANS_B: gl.constexpr,
    NUM_BUFFERS: gl.constexpr,
    NUM_WARPS: gl.constexpr,
):
    a_desc = tma.make_tensor_descriptor(
        a_ptr, [M, K], [stride_am, 1], [BLOCK_M, BLOCK_K], A_LAYOUT
    )
    b_desc = tma.make_tensor_descriptor(
        b_ptr,
        [N, K] if TRANS_B else [K, N],
        [stride_bk, 1],
        B_SHAPE,
        B_LAYOUT,
    )
    c_desc = tma.make_tensor_descriptor(
        c_ptr, [M, N], [stride_cm, 1], [BLOCK_M, BLOCK_N], C_LAYOUT
    )

    a_bufs = gl.allocate_shared_memory(
        DTYPE, [NUM_BUFFERS, BLOCK_M, BLOCK_K], A_LAYOUT
    )
    b_bufs = gl.allocate_shared_memory(DTYPE, [NUM_BUFFERS] + B_SHAPE, B_LAYOUT)

    pid_m = gl.program_id(0)
    pid_n = gl.program_id(1)
    off_m = pid_m * BLOCK_M
    off_n = pid_n * BLOCK_N

    mma_layout: gl.constexpr = pick_wgmma_layout(DTYPE, BLOCK_M, BLOCK_N, NUM_WARPS)
    acc = warpgroup_mma_init(
        gl.zeros((BLOCK_M, BLOCK_N), dtype=gl.float32, layout=mma_layout)
    )

    bars = gl.allocate_shared_memory(
        gl.int64, [NUM_BUFFERS, 1], mbarrier.MBarrierLayout()
    )
    for i in gl.static_range(NUM_BUFFERS):
        mbarrier.init(bars.index(i), count=1)
    idx = 0
    phase = 0

    for k in range(0, K, BLOCK_K):
        a = a_bufs.index(idx)
        b = b_bufs.index(idx)
        bar = bars.index(idx)
        mbarrier.expect(bar, a_desc.block_type.nbytes + b_desc.block_type.nbytes)
        tma.async_copy_global_to_shared(a_desc, [off_m, k], bar, a)
        tma.async_copy_global_to_shared(
            b_desc, [off_n, k] if TRANS_B else [k, off_n], bar, b
        )
        mbarrier.wait(bar, phase=phase)

        if TRANS_B:
            b = b.permute((1, 0))
        acc = warpgroup_mma_wait(num_outstanding=0, deps=(acc,))
        acc = warpgroup_mma(a, b, acc, is_async=True)

        idx += 1
        if idx == NUM_BUFFERS:
            idx = 0
            phase ^= 1

    acc = warpgroup_mma_wait(num_outstanding=0, deps=(acc,))
    for i in gl.static_range(NUM_BUFFERS):
        mbarrier.invalidate(bars.index(i))

    c_smem = gl.allocate_shared_memory(DTYPE, [BLOCK_M, BLOCK_N], C_LAYOUT)
    c_smem.store(acc.to(DTYPE))
    fence_async_shared()
    tma.async_copy_shared_to_global(c_desc, [off_m, off_n], c_smem)
    tma.store_wait(pendings=0)

# config = {"BLOCK_K": 128, "BLOCK_M": 256, "BLOCK_N": 64, "arch": "sm_90", "dtype": "fp16", "num_buffers": 4, "num_warps": 8, "trans_b": 0}
# arch = sm_90


// ===== COMPILED SASS (sm_90a) =====

	.target	sm_90a

	.elftype	@"ET_EXEC"


//--------------------- .note.nv.tkinfo           --------------------------
	.section	.note.nv.tkinfo,"",@"SHT_NOTE"
	.sectionflags	@"SHF_NOTE_NV_TKINFO"
	.tkinfo
        /*0018*/ 	.word	0x00000002
        /*0030*/ 	.string	""
        /*0030*/ 	.string	"ptxas"
        /*0030*/ 	.string	"Cuda compilation tools, release 13.0, V13.0.88"
        /*0030*/ 	.string	"Build cuda_13.0.r13.0/compiler.36424714_0"
        /*0030*/ 	.string	"-v  -suppress-debug-info  -lineinfo  -arch sm_90a "



//--------------------- .note.nv.cuinfo           --------------------------
	.section	.note.nv.cuinfo,"",@"SHT_NOTE"
	.sectionflags	@"SHF_NOTE_NV_CUINFO"
        /*0018*/ 	.short	0x0002
        /*001a*/ 	.short	0x005a
        /*001c*/ 	.short	0x0082
	.zero		2


//--------------------- .nv.info                  --------------------------
	.section	.nv.info,"",@"SHT_CUDA_INFO"
	.align	4


	//----- nvinfo : EIATTR_REGCOUNT
	.align		4
        /*0000*/ 	.byte	0x04, 0x2f
        /*0002*/ 	.short	(.L_1 - .L_0)
	.align		4
.L_0:
        /*0004*/ 	.word	index@(gluon_wgmma)
        /*0008*/ 	.word	0x0000005a


	//----- nvinfo : EIATTR_FRAME_SIZE
	.align		4
.L_1:
        /*000c*/ 	.byte	0x04, 0x11
        /*000e*/ 	.short	(.L_3 - .L_2)
	.align		4
.L_2:
        /*0010*/ 	.word	index@(gluon_wgmma)
        /*0014*/ 	.word	0x00000000


	//----- nvinfo : EIATTR_MIN_STACK_SIZE
	.align		4
.L_3:
        /*0018*/ 	.byte	0x04, 0x12
        /*001a*/ 	.short	(.L_5 - .L_4)
	.align		4
.L_4:
        /*001c*/ 	.word	index@(gluon_wgmma)
        /*0020*/ 	.word	0x00000000
.L_5:


//--------------------- .nv.compat                --------------------------
	.section	.nv.compat,"",@"SHT_CUDA_COMPAT_INFO"
	.align	4
        /*0000*/ 	.byte	0x02, 0x09, 0x01, 0x00, 0x02, 0x02, 0x04, 0x00, 0x02, 0x05, 0x05, 0x00, 0x03, 0x07, 0x01, 0x01
        /*0010*/ 	.byte	0x02, 0x03, 0x03, 0x00, 0x02, 0x06, 0x01, 0x00, 0x04, 0x0b, 0x08, 0x00, 0x00, 0x00, 0x00, 0x00
        /*0020*/ 	.byte	0x00, 0x00, 0x00, 0x00


//--------------------- .nv.info.gluon_wgmma      --------------------------
	.section	.nv.info.gluon_wgmma,"",@"SHT_CUDA_INFO"
	.sectionflags	@""
	.align	4


	//----- nvinfo : EIATTR_CUDA_API_VERSION
	.align		4
        /*0000*/ 	.byte	0x04, 0x37
        /*0002*/ 	.short	(.L_7 - .L_6)
.L_6:
        /*0004*/ 	.word	0x00000082


	//----- nvinfo : EIATTR_KPARAM_INFO
	.align		4
.L_7:
        /*0008*/ 	.byte	0x04, 0x17
        /*000a*/ 	.short	(.L_9 - .L_8)
.L_8:
        /*000c*/ 	.word	0x00000000
        /*0010*/ 	.short	0x000a
        /*0012*/ 	.short	0x0048
        /*0014*/ 	.byte	0x00, 0xf4, 0x21, 0x00


	//----- nvinfo : EIATTR_KPARAM_INFO
	.align		4
.L_9:
        /*0018*/ 	.byte	0x04, 0x17
        /*001a*/ 	.short	(.L_11 - .L_10)
.L_10:
        /*001c*/ 	.word	0x00000000
        /*0020*/ 	.short	0x0009
        /*0022*/ 	.short	0x0040
        /*0024*/ 	.byte	0x00, 0xf4, 0x21, 0x00


	//----- nvinfo : EIATTR_KPARAM_INFO
	.align		4
.L_11:
        /*0028*/ 	.byte	0x04, 0x17
        /*002a*/ 	.short	(.L_13 - .L_12)
.L_12:
        /*002c*/ 	.word	0x00000000
        /*0030*/ 	.short	0x0008
        /*0032*/ 	.short	0x0038
        /*0034*/ 	.byte	0x00, 0xf0, 0x21, 0x00


	//----- nvinfo : EIATTR_KPARAM_INFO
	.align		4
.L_13:
        /*0038*/ 	.byte	0x04, 0x17
        /*003a*/ 	.short	(.L_15 - .L_14)
.L_14:
        /*003c*/ 	.word	0x00000000
        /*0040*/ 	.short	0x0007
        /*0042*/ 	.short	0x0030
        /*0044*/ 	.byte	0x00, 0xf0, 0x21, 0x00


	//----- nvinfo : EIATTR_KPARAM_INFO
	.align		4
.L_15:
        /*0048*/ 	.byte	0x04, 0x17
        /*004a*/ 	.short	(.L_17 - .L_16)
.L_16:
        /*004c*/ 	.word	0x00000000
        /*0050*/ 	.short	0x0006
        /*0052*/ 	.short	0x0028
        /*0054*/ 	.byte	0x00, 0xf0, 0x21, 0x00


	//----- nvinfo : EIATTR_KPARAM_INFO
	.align		4
.L_17:
        /*0058*/ 	.byte	0x04, 0x17
        /*005a*/ 	.short	(.L_19 - .L_18)
.L_18:
        /*005c*/ 	.word	0x00000000
        /*0060*/ 	.short	0x0005
        /*0062*/ 	.short	0x0020
        /*0064*/ 	.byte	0x00, 0xf0, 0x11, 0x00


	//----- nvinfo : EIATTR_KPARAM_INFO
	.align		4
.L_19:
        /*0068*/ 	.byte	0x04, 0x17
        /*006a*/ 	.short	(.L_21 - .L_20)
.L_20:
        /*006c*/ 	.word	0x00000000
        /*0070*/ 	.short	0x0004
        /*0072*/ 	.short	0x001c
        /*0074*/ 	.byte	0x00, 0xf0, 0x11, 0x00


	//----- nvinfo : EIATTR_KPARAM_INFO
	.align		4
.L_21:
        /*0078*/ 	.byte	0x04, 0x17
        /*007a*/ 	.short	(.L_23 - .L_22)
.L_22:
        /*007c*/ 	.word	0x00000000
        /*0080*/ 	.short	0x0003
        /*0082*/ 	.short	0x0018
        /*0084*/ 	.byte	0x00, 0xf0, 0x11, 0x00


	//----- nvinfo : EIATTR_KPARAM_INFO
	.align		4
.L_23:
        /*0088*/ 	.byte	0x04, 0x17
        /*008a*/ 	.short	(.L_25 - .L_24)
.L_24:
        /*008c*/ 	.word	0x00000000
        /*0090*/ 	.short	0x0002
        /*0092*/ 	.short	0x0010
        /*0094*/ 	.byte	0x00, 0xf4, 0x21, 0x00


	//----- nvinfo : EIATTR_KPARAM_INFO
	.align		4
.L_25:
        /*0098*/ 	.byte	0x04, 0x17
        /*009a*/ 	.short	(.L_27 - .L_26)
.L_26:
        /*009c*/ 	.word	0x00000000
        /*00a0*/ 	.short	0x0001
        /*00a2*/ 	.short	0x0008
        /*00a4*/ 	.byte	0x00, 0xf4, 0x21, 0x00


	//----- nvinfo : EIATTR_KPARAM_INFO
	.align		4
.L_27:
        /*00a8*/ 	.byte	0x04, 0x17
        /*00aa*/ 	.short	(.L_29 - .L_28)
.L_28:
        /*00ac*/ 	.word	0x00000000
        /*00b0*/ 	.short	0x0000
        /*00b2*/ 	.short	0x0000
        /*00b4*/ 	.byte	0x00, 0xf4, 0x21, 0x00


	//----- nvinfo : EIATTR_SPARSE_MMA_MASK
	.align		4
.L_29:
        /*00b8*/ 	.byte	0x03, 0x50
        /*00ba*/ 	.short	0x0000


	//----- nvinfo : EIATTR_MAXREG_COUNT
	.align		4
        /*00bc*/ 	.byte	0x03, 0x1b
        /*00be*/ 	.short	0x00ff


	//----- nvinfo : EIATTR_NUM_BARRIERS
	.align		4
        /*00c0*/ 	.byte	0x02, 0x4c
        /*00c2*/ 	.byte	0x01
	.zero		1


	//----- nvinfo : EIATTR_MERCURY_ISA_VERSION
	.align		4
        /*00c4*/ 	.byte	0x03, 0x5f
        /*00c6*/ 	.short	0x0101


	//----- nvinfo : EIATTR_INT_WARP_WIDE_INSTR_OFFSETS
	.align		4
        /*00c8*/ 	.byte	0x04, 0x31
        /*00ca*/ 	.short	(.L_31 - .L_30)


	//   ....[0]....
.L_30:
        /*00cc*/ 	.word	0x00001450


	//   ....[1]....
        /*00d0*/ 	.word	0x00001470


	//   ....[2]....
        /*00d4*/ 	.word	0x00001480


	//   ....[3]....
        /*00d8*/ 	.word	0x00001490


	//   ....[4]....
        /*00dc*/ 	.word	0x000015a0


	//   ....[5]....
        /*00e0*/ 	.word	0x00001980


	//   ....[6]....
        /*00e4*/ 	.word	0x00001990


	//   ....[7]....
        /*00e8*/ 	.word	0x00001a10


	//   ....[8]....
        /*00ec*/ 	.word	0x00001a20


	//   ....[9]....
        /*00f0*/ 	.word	0x000020a0


	//   ....[10]....
        /*00f4*/ 	.word	0x000020c0


	//----- nvinfo : EIATTR_COOP_GROUP_MASK_REGIDS
	.align		4
.L_31:
        /*00f8*/ 	.byte	0x04, 0x29
        /*00fa*/ 	.short	(.L_33 - .L_32)


	//   ....[0]....
.L_32:
        /*00fc*/ 	.word	0xffffffff


	//   ....[1]....
        /*0100*/ 	.word	0xffffffff


	//   ....[2]....
        /*0104*/ 	.word	0xffffffff


	//----- nvinfo : EIATTR_COOP_GROUP_INSTR_OFFSETS
	.align		4
.L_33:
        /*0108*/ 	.byte	0x04, 0x28
        /*010a*/ 	.short	(.L_35 - .L_34)


	//   ....[0]....
.L_34:
        /*010c*/ 	.word	0x00000160


	//   ....[1]....
        /*0110*/ 	.word	0x00000720


	//   ....[2]....
        /*0114*/ 	.word	0x00000cd0


	//----- nvinfo : EIATTR_MBARRIER_INSTR_OFFSETS
	.align		4
.L_35:
        /*0118*/ 	.byte	0x04, 0x39
        /*011a*/ 	.short	(.L_37 - .L_36)


	//   ....[0]....
.L_36:
        /*011c*/ 	.word	0x000015e0
        /*0120*/ 	.word	0x000000ff
        /*0124*/ 	.word	0x00050000
        /*0128*/ 	.short	0x0100
        /*012a*/ 	.byte	0x24
	.zero		1


	//   ....[1]....
        /*012c*/ 	.word	0x00001610
        /*0130*/ 	.word	0x000000ff
        /*0134*/ 	.word	0x00050008
        /*0138*/ 	.short	0x0100
        /*013a*/ 	.byte	0x24
	.zero		1


	//   ....[2]....
        /*013c*/ 	.word	0x00001630
        /*0140*/ 	.word	0x000000ff
        /*0144*/ 	.word	0x00050010
        /*0148*/ 	.short	0x0100
        /*014a*/ 	.byte	0x24
	.zero		1


	//   ....[3]....
        /*014c*/ 	.word	0x00001660
        /*0150*/ 	.word	0x000000ff
        /*0154*/ 	.word	0x00050018
        /*0158*/ 	.short	0x0100
        /*015a*/ 	.byte	0x24
	.zero		1


	//   ....[4]....
        /*015c*/ 	.word	0x00001ad0
        /*0160*/ 	.word	0x000000ff
        /*0164*/ 	.word	0x00050000
        /*0168*/ 	.short	0x010a
        /*016a*/ 	.byte	0x15
	.zero		1


	//   ....[5]....
        /*016c*/ 	.word	0x00002000
        /*0170*/ 	.word	0x000000ff
        /*0174*/ 	.word	0x00050000
        /*0178*/ 	.short	0x0108
        /*017a*/ 	.byte	0x24
	.zero		1


	//   ....[6]....
        /*017c*/ 	.word	0x00002160
        /*0180*/ 	.word	0x000000ff
        /*0184*/ 	.word	0x00050008
        /*0188*/ 	.short	0x0108
        /*018a*/ 	.byte	0x24
	.zero		1


	//   ....[7]....
        /*018c*/ 	.word	0x00002240
        /*0190*/ 	.word	0x000000ff
        /*0194*/ 	.word	0x00050010
        /*0198*/ 	.short	0x0108
        /*019a*/ 	.byte	0x24
	.zero		1


	//   ....[8]....
        /*019c*/ 	.word	0x000022c0
        /*01a0*/ 	.word	0x000000ff
        /*01a4*/ 	.word	0x00050018
        /*01a8*/ 	.short	0x0108
        /*01aa*/ 	.byte	0x24
	.zero		1


	//   ....[9]....
        /*01ac*/ 	.word	0x000023d0
        /*01b0*/ 	.word	0x000000ff
        /*01b4*/ 	.word	0x00050000
        /*01b8*/ 	.short	0x010a
        /*01ba*/ 	.byte	0x15
	.zero		1


	//----- nvinfo : EIATTR_NUM_MBARRIERS
	.align		4
.L_37:
        /*01bc*/ 	.byte	0x03, 0x38
        /*01be*/ 	.short	0x0004


	//----- nvinfo : EIATTR_EXIT_INSTR_OFFSETS
	.align		4
        /*01c0*/ 	.byte	0x04, 0x1c
        /*01c2*/ 	.short	(.L_39 - .L_38)


	//   ....[0]....
.L_38:
        /*01c4*/ 	.word	0x000023c0


	//----- nvinfo : EIATTR_REQNTID
	.align		4
.L_39:
        /*01c8*/ 	.byte	0x04, 0x10
        /*01ca*/ 	.short	(.L_41 - .L_40)
.L_40:
        /*01cc*/ 	.word	0x00000100
        /*01d0*/ 	.word	0x00000001
        /*01d4*/ 	.word	0x00000001


	//----- nvinfo : EIATTR_CRS_STACK_SIZE
	.align		4
.L_41:
        /*01d8*/ 	.byte	0x04, 0x1e
        /*01da*/ 	.short	(.L_43 - .L_42)
.L_42:
        /*01dc*/ 	.word	0x00000000


	//----- nvinfo : EIATTR_CBANK_PARAM_SIZE
	.align		4
.L_43:
        /*01e0*/ 	.byte	0x03, 0x19
        /*01e2*/ 	.short	0x0050


	//----- nvinfo : EIATTR_PARAM_CBANK
	.align		4
        /*01e4*/ 	.byte	0x04, 0x0a
        /*01e6*/ 	.short	(.L_45 - .L_44)
	.align		4
.L_44:
        /*01e8*/ 	.word	index@(.nv.constant0.gluon_wgmma)
        /*01ec*/ 	.short	0x0210
        /*01ee*/ 	.short	0x0050


	//----- nvinfo : EIATTR_SW_WAR
	.align		4
.L_45:
        /*01f0*/ 	.byte	0x04, 0x36
        /*01f2*/ 	.short	(.L_47 - .L_46)
.L_46:
        /*01f4*/ 	.word	0x00000008
.L_47:


//--------------------- .nv.callgraph             --------------------------
	.section	.nv.callgraph,"",@"SHT_CUDA_CALLGRAPH"
	.align	4
	.sectionentsize	8
	.align		4
        /*0000*/ 	.word	0x00000000
	.align		4
        /*0004*/ 	.word	0xffffffff
	.align		4
        /*0008*/ 	.word	0x00000000
	.align		4
        /*000c*/ 	.word	0xfffffffe
	.align		4
        /*0010*/ 	.word	0x00000000
	.align		4
        /*0014*/ 	.word	0xfffffffd
	.align		4
        /*0018*/ 	.word	0x00000000
	.align		4
        /*001c*/ 	.word	0xfffffffc


//--------------------- .text.gluon_wgmma         --------------------------
	.section	.text.gluon_wgmma,"ax",@progbits
	.align	128
        .global         gluon_wgmma
        .type           gluon_wgmma,@function
        .size           gluon_wgmma,(.L_x_52 - gluon_wgmma)
        .other          gluon_wgmma,@"STO_CUDA_ENTRY STV_DEFAULT"
gluon_wgmma:
.text.gluon_wgmma:
[----:B------:R-:W-:Y:S01]  /*0000*/  LDC R1, c[0x0][0x28] ;  /* 0x00000a00ff017b82 */ /* 0x000fe20000000800 */
[----:B------:R-:W1:Y:S07]  /*0010*/  S2R R0, SR_TID.X ;  /* 0x0000000000007919 */ /* 0x000e6e0000002100 */
[----:B------:R-:W2:Y:S01]  /*0020*/  S2UR UR4, SR_CgaCtaId ;  /* 0x00000000000479c3 */ /* 0x000ea20000008800 */
[----:B------:R-:W-:Y:S01]  /*0030*/  UMOV UR36, 0x400 ;  /* 0x0000040000247882 */ /* 0x000fe20000000000 */
[----:B------:R-:W-:Y:S01]  /*0040*/  ULDC UR6, c[0x0][0xc] ;  /* 0x0000030000067ab9 */ /* 0x000fe20000000800 */
[----:B------:R-:W-:Y:S01]  /*0050*/  ULDC.64 UR38, c[0x0][0x250] ;  /* 0x0000940000267ab9 */ /* 0x000fe20000000a00 */
[----:B------:R-:W-:Y:S01]  /*0060*/  UMOV UR55, URZ ;  /* 0x0000003f00377c82 */ /* 0x000fe20008000000 */
[----:B------:R-:W-:Y:S03]  /*0070*/  BSSY B0, `(.L_x_0) ;  /* 0x000001e000007945 */ /* 0x000fe60003800000 */
[----:B------:R-:W3:Y:S08]  /*0080*/  LDC R3, c[0x0][0x228] ;  /* 0x00008a00ff037b82 */ /* 0x000ef00000000800 */
[----:B------:R-:W4:Y:S08]  /*0090*/  LDC R10, c[0x0][0x230] ;  /* 0x00008c00ff0a7b82 */ /* 0x000f300000000800 */
[----:B------:R-:W-:Y:S01]  /*00a0*/  S2UR UR53, SR_CTAID.Y ;  /* 0x00000000003579c3 */ /* 0x000fe20000002600 */
[----:B--2---:R-:W-:-:S03]  /*00b0*/  ULEA UR36, UR4, UR36, 0x18 ;  /* 0x0000002404247291 */ /* 0x004fc6000f8ec03f */
[----:B------:R-:W-:Y:S01]  /*00c0*/  ULDC UR4, c[0x0][0x10] ;  /* 0x0000040000047ab9 */ /* 0x000fe20000000800 */
[----:B-1----:R-:W-:-:S03]  /*00d0*/  LOP3.LUT R2, R0, 0xff, RZ, 0xc0, !PT ;  /* 0x000000ff00027812 */ /* 0x002fc600078ec0ff */
[----:B------:R-:W1:Y:S01]  /*00e0*/  S2UR UR5, SR_CTAID.Z ;  /* 0x00000000000579c3 */ /* 0x000e620000002700 */
[----:B---3--:R-:W-:Y:S01]  /*00f0*/  VIADD R3, R3, 0xffffffff ;  /* 0xffffffff03037836 */ /* 0x008fe20000000000 */
[C---:B------:R-:W-:Y:S02]  /*0100*/  ISETP.GE.U32.AND P0, PT, R2.reuse, 0x20, PT ;  /* 0x000000200200780c */ /* 0x040fe40003f06070 */
[C---:B------:R-:W-:Y:S02]  /*0110*/  ISETP.NE.U32.AND P2, PT, R2.reuse, RZ, PT ;  /* 0x000000ff0200720c */ /* 0x040fe40003f45070 */
[----:B------:R-:W-:Y:S02]  /*0120*/  LEA R11, R2, UR36, 0x2 ;  /* 0x00000024020b7c11 */ /* 0x000fe4000f8e10ff */
[----:B------:R-:W2:Y:S01]  /*0130*/  S2UR UR54, SR_CTAID.X ;  /* 0x00000000003679c3 */ /* 0x000ea20000002500 */
[----:B----4-:R-:W-:-:S06]  /*0140*/  VIADD R12, R10, 0xffffffff ;  /* 0xffffffff0a0c7836 */ /* 0x010fcc0000000000 */
[----:B------:R3:W-:Y:S01]  /*0150*/  @!P0 STS [R11], RZ ;  /* 0x000000ff0b008388 */ /* 0x0007e20000000800 */
[----:B------:R-:W-:-:S03]  /*0160*/  NOP ;  /* 0x0000000000007918 */ /* 0x000fc60000000000 */
[----:B------:R3:W-:Y:S01]  /*0170*/  @!P2 STS [UR36+0x24], R3 ;  /* 0x00002403ff00a988 */ /* 0x0007e20008000824 */
[----:B-1----:R-:W-:-:S03]  /*0180*/  UIMAD UR4, UR5, UR4, UR53 ;  /* 0x00000004050472a4 */ /* 0x002fc6000f8e0235 */
[----:B------:R3:W-:Y:S01]  /*0190*/  @!P2 STS [UR36+0x20], R12 ;  /* 0x0000200cff00a988 */ /* 0x0007e20008000824 */
[----:B--2---:R-:W-:-:S04]  /*01a0*/  UIMAD UR4, UR4, UR6, UR54 ;  /* 0x00000006040472a4 */ /* 0x004fc8000f8e0236 */
[----:B------:R-:W-:-:S04]  /*01b0*/  UIMAD UR8, UR4, 0x180, URZ ;  /* 0x00000180040878a4 */ /* 0x000fc8000f8e023f */
[----:B------:R-:W-:-:S04]  /*01c0*/  UIADD3 UR4, UP0, UR8, UR38, URZ ;  /* 0x0000002608047290 */ /* 0x000fc8000ff1e03f */
[----:B------:R-:W-:Y:S01]  /*01d0*/  ULEA.HI.X.SX32 UR5, UR8, UR39, 0x1, UP0 ;  /* 0x0000002708057291 */ /* 0x000fe200080f0e3f */
[----:B---3--:R-:W-:Y:S11]  /*01e0*/  @P2 BRA `(.L_x_1) ;  /* 0x0000000000182947 */ /* 0x008ff60003800000 */
[----:B------:R-:W1:Y:S01]  /*01f0*/  LDS R4, [UR36+0x8] ;  /* 0x00000824ff047984 */ /* 0x000e620008000800 */
[----:B------:R-:W2:Y:S01]  /*0200*/  LDC.64 R6, c[0x0][0x210] ;  /* 0x00008400ff067b82 */ /* 0x000ea20000000a00 */
[----:B------:R-:W-:Y:S02]  /*0210*/  IMAD.MOV.U32 R5, RZ, RZ, 0x70 ;  /* 0x00000070ff057424 */ /* 0x000fe400078e00ff */
[----:B--2---:R2:W-:Y:S03]  /*0220*/  STS.64 [UR36], R6 ;  /* 0x00000006ff007988 */ /* 0x0045e60008000a24 */
[----:B-1----:R-:W-:-:S05]  /*0230*/  LOP3.LUT R4, R4, 0x10, R5, 0xd8, !PT ;  /* 0x0000001004047812 */ /* 0x002fca00078ed805 */
[----:B------:R2:W-:Y:S02]  /*0240*/  STS [UR36+0x8], R4 ;  /* 0x00000804ff007988 */ /* 0x0005e40008000824 */
.L_x_1:
[----:B------:R-:W-:Y:S05]  /*0250*/  BSYNC B0 ;  /* 0x0000000000007941 */ /* 0x000fea0003800000 */
.L_x_0:
[----:B------:R-:W-:Y:S04]  /*0260*/  BSSY B0, `(.L_x_2) ;  /* 0x000000a000007945 */ /* 0x000fe80003800000 */
[----:B------:R-:W-:Y:S05]  /*0270*/  @P2 BRA `(.L_x_3) ;  /* 0x0000000000202947 */ /* 0x000fea0003800000 */
[----:B--2---:R-:W1:Y:S01]  /*0280*/  LDS R4, [UR36+0x34] ;  /* 0x00003424ff047984 */ /* 0x004e620008000800 */
[----:B------:R-:W-:Y:S02]  /*0290*/  IMAD.MOV.U32 R5, RZ, RZ, 0x3f000000 ;  /* 0x3f000000ff057424 */ /* 0x000fe400078e00ff */
[----:B------:R-:W-:Y:S01]  /*02a0*/  @!P2 IMAD.MOV.U32 R6, RZ, RZ, 0xff ;  /* 0x000000ffff06a424 */ /* 0x000fe200078e00ff */
[----:B------:R-:W2:Y:S02]  /*02b0*/  @!P2 LDS R7, [UR36+0x38] ;  /* 0x00003824ff07a984 */ /* 0x000ea40008000800 */
[----:B-1----:R-:W-:Y:S02]  /*02c0*/  LOP3.LUT R4, R4, 0xff000000, R5, 0xb8, !PT ;  /* 0xff00000004047812 */ /* 0x002fe400078eb805 */
[----:B--2---:R-:W-:-:S03]  /*02d0*/  @!P2 LOP3.LUT R5, R7, 0xff, R6, 0xb8, !PT ;  /* 0x000000ff0705a812 */ /* 0x004fc600078eb806 */
[----:B------:R1:W-:Y:S04]  /*02e0*/  STS [UR36+0x34], R4 ;  /* 0x00003404ff007988 */ /* 0x0003e80008000824 */
[----:B------:R1:W-:Y:S02]  /*02f0*/  @!P2 STS [UR36+0x38], R5 ;  /* 0x00003805ff00a988 */ /* 0x0003e40008000824 */
.L_x_3:
[----:B------:R-:W-:Y:S05]  /*0300*/  BSYNC B0 ;  /* 0x0000000000007941 */ /* 0x000fea0003800000 */
.L_x_2:
[----:B------:R-:W-:Y:S04]  /*0310*/  BSSY B0, `(.L_x_4) ;  /* 0x000000e000007945 */ /* 0x000fe80003800000 */
[----:B------:R-:W-:Y:S05]  /*0320*/  @P2 BRA `(.L_x_5) ;  /* 0x0000000000302947 */ /* 0x000fea0003800000 */
[----:B-1----:R-:W1:Y:S01]  /*0330*/  LDS R5, [UR36+0x34] ;  /* 0x00003424ff057984 */ /* 0x002e620008000800 */
[----:B--2---:R-:W2:Y:S03]  /*0340*/  LDC.64 R6, c[0x0][0x238] ;  /* 0x00008e00ff067b82 */ /* 0x004ea60000000a00 */
[----:B------:R-:W3:Y:S01]  /*0350*/  LDS R4, [UR36+0x1c] ;  /* 0x00001c24ff047984 */ /* 0x000ee20008000800 */
[C---:B--2---:R-:W-:Y:S01]  /*0360*/  SHF.L.U64.HI R7, R6.reuse, 0x1, R7 ;  /* 0x0000000106077819 */ /* 0x044fe20000010207 */
[----:B------:R-:W-:-:S03]  /*0370*/  IMAD.SHL.U32 R6, R6, 0x2, RZ ;  /* 0x0000000206067824 */ /* 0x000fc600078e00ff */
[--C-:B------:R-:W-:Y:S02]  /*0380*/  SHF.R.U32.HI R9, RZ, 0x4, R7.reuse ;  /* 0x00000004ff097819 */ /* 0x100fe40000011607 */
[----:B------:R-:W-:-:S05]  /*0390*/  SHF.R.U64 R6, R6, 0x4, R7 ;  /* 0x0000000406067819 */ /* 0x000fca0000001207 */
[----:B------:R4:W-:Y:S01]  /*03a0*/  STS [UR36+0xc], R6 ;  /* 0x00000c06ff007988 */ /* 0x0009e20008000824 */
[----:B-1----:R-:W-:Y:S02]  /*03b0*/  LOP3.LUT R5, R5, 0x7, RZ, 0xb8, !PT ;  /* 0x0000000705057812 */ /* 0x002fe400078eb8ff */
[----:B---3--:R-:W-:-:S03]  /*03c0*/  LOP3.LUT R4, R4, 0xf, R9, 0xb8, !PT ;  /* 0x0000000f04047812 */ /* 0x008fc600078eb809 */
[----:B------:R4:W-:Y:S04]  /*03d0*/  STS [UR36+0x34], R5 ;  /* 0x00003405ff007988 */ /* 0x0009e80008000824 */
[----:B------:R4:W-:Y:S02]  /*03e0*/  STS [UR36+0x1c], R4 ;  /* 0x00001c04ff007988 */ /* 0x0009e40008000824 */
.L_x_5:
[----:B------:R-:W-:Y:S05]  /*03f0*/  BSYNC B0 ;  /* 0x0000000000007941 */ /* 0x000fea0003800000 */
.L_x_4:
[----:B------:R-:W-:Y:S04]  /*0400*/  BSSY B1, `(.L_x_6) ;  /* 0x000001a000017945 */ /* 0x000fe80003800000 */
[----:B------:R-:W-:Y:S04]  /*0410*/  BSSY B0, `(.L_x_7) ;  /* 0x0000015000007945 */ /* 0x000fe80003800000 */
[----:B------:R-:W-:Y:S05]  /*0420*/  @P2 BRA `(.L_x_8) ;  /* 0x0000000000202947 */ /* 0x000fea0003800000 */
[----:B-12-4-:R-:W1:Y:S02]  /*0430*/  LDS R4, [UR36+0x34] ;  /* 0x00003424ff047984 */ /* 0x016e640008000800 */
[----:B-1----:R-:W-:-:S05]  /*0440*/  LOP3.LUT R4, R4, 0x38, RZ, 0xb8, !PT ;  /* 0x0000003804047812 */ /* 0x002fca00078eb8ff */
[----:B------:R1:W-:Y:S01]  /*0450*/  STS [UR36+0x34], R4 ;  /* 0x00003404ff007988 */ /* 0x0003e20008000824 */
[----:B------:R-:W-:Y:S05]  /*0460*/  @P2 BRA `(.L_x_9) ;  /* 0x0000000000202947 */ /* 0x000fea0003800000 */
[----:B-1----:R-:W1:Y:S01]  /*0470*/  LDS R4, [UR36+0x8] ;  /* 0x00000824ff047984 */ /* 0x002e620008000800 */
[----:B------:R-:W-:-:S05]  /*0480*/  IMAD.MOV.U32 R5, RZ, RZ, 0x780 ;  /* 0x00000780ff057424 */ /* 0x000fca00078e00ff */
[----:B-1----:R-:W-:-:S05]  /*0490*/  LOP3.LUT R4, R4, 0x300, R5, 0xd8, !PT ;  /* 0x0000030004047812 */ /* 0x002fca00078ed805 */
[----:B------:R3:W-:Y:S02]  /*04a0*/  STS [UR36+0x8], R4 ;  /* 0x00000804ff007988 */ /* 0x0007e40008000824 */
.L_x_8:
[----:B------:R-:W-:Y:S05]  /*04b0*/  @P2 BRA `(.L_x_10) ;  /* 0x0000000000282947 */ /* 0x000fea0003800000 */
[----:B-1234-:R-:W1:Y:S02]  /*04c0*/  LDS R4, [UR36+0x8] ;  /* 0x00000824ff047984 */ /* 0x01ee640008000800 */
[----:B-1----:R-:W-:-:S05]  /*04d0*/  LOP3.LUT R4, R4, 0x1800, RZ, 0xb8, !PT ;  /* 0x0000180004047812 */ /* 0x002fca00078eb8ff */
[----:B------:R2:W-:Y:S02]  /*04e0*/  STS [UR36+0x8], R4 ;  /* 0x00000804ff007988 */ /* 0x0005e40008000824 */
.L_x_9:
[----:B------:R-:W-:Y:S05]  /*04f0*/  @P2 BREAK B0 ;  /* 0x0000000000002942 */ /* 0x000fea0003800000 */
[----:B------:R-:W-:Y:S05]  /*0500*/  @P2 BRA `(.L_x_11) ;  /* 0x0000000000242947 */ /* 0x000fea0003800000 */
[----:B------:R-:W3:Y:S01]  /*0510*/  LDS R5, [UR36+0x8] ;  /* 0x00000824ff057984 */ /* 0x000ee20008000800 */
[----:B-12---:R-:W-:-:S05]  /*0520*/  IMAD.MOV.U32 R4, RZ, RZ, 0x6000 ;  /* 0x00006000ff047424 */ /* 0x006fca00078e00ff */
[----:B---3--:R-:W-:-:S04]  /*0530*/  LOP3.LUT R4, R5, 0x6000, R4, 0xd8, !PT ;  /* 0x0000600005047812 */ /* 0x008fc800078ed804 */
[----:B------:R-:W-:-:S05]  /*0540*/  LOP3.LUT R4, R4, 0x400000, RZ, 0xb8, !PT ;  /* 0x0040000004047812 */ /* 0x000fca00078eb8ff */
[----:B------:R5:W-:Y:S02]  /*0550*/  STS [UR36+0x8], R4 ;  /* 0x00000804ff007988 */ /* 0x000be40008000824 */
.L_x_10:
[----:B------:R-:W-:Y:S05]  /*0560*/  BSYNC B0 ;  /* 0x0000000000007941 */ /* 0x000fea0003800000 */
.L_x_7:
[----:B-12345:R-:W1:Y:S02]  /*0570*/  @!P2 LDS R4, [UR36+0x8] ;  /* 0x00000824ff04a984 */ /* 0x03ee640008000800 */
[----:B-1----:R-:W-:-:S05]  /*0580*/  @!P2 LOP3.LUT R4, R4, 0x8000, RZ, 0xb8, !PT ;  /* 0x000080000404a812 */ /* 0x002fca00078eb8ff */
[----:B------:R3:W-:Y:S02]  /*0590*/  @!P2 STS [UR36+0x8], R4 ;  /* 0x00000804ff00a988 */ /* 0x0007e40008000824 */
.L_x_11:
[----:B------:R-:W-:Y:S05]  /*05a0*/  BSYNC B1 ;  /* 0x0000000000017941 */ /* 0x000fea0003800000 */
.L_x_6:
[----:B------:R-:W-:Y:S05]  /*05b0*/  WARPSYNC.ALL ;  /* 0x0000000000007948 */ /* 0x000fea0003800000 */
[----:B------:R-:W4:Y:S02]  /*05c0*/  LDC R6, c[0x0][0x22c] ;  /* 0x00008b00ff067b82 */ /* 0x000f240000000800 */
[----:B----4-:R-:W-:Y:S01]  /*05d0*/  VIADD R6, R6, 0xffffffff ;  /* 0xffffffff06067836 */ /* 0x010fe20000000000 */
[----:B------:R-:W-:Y:S06]  /*05e0*/  @P0 BRA `(.L_x_12) ;  /* 0x0000000000280947 */ /* 0x000fec0003800000 */
[----:B-123--:R-:W1:Y:S01]  /*05f0*/  S2R R4, SR_LANEID ;  /* 0x0000000000047919 */ /* 0x00ee620000000000 */
[----:B------:R-:W-:Y:S05]  /*0600*/  WARPSYNC.ALL ;  /* 0x0000000000007948 */ /* 0x000fea0003800000 */
[----:B-1----:R-:W-:-:S05]  /*0610*/  IMAD.SHL.U32 R7, R4, 0x4, RZ ;  /* 0x0000000404077824 */ /* 0x002fca00078e00ff */
[----:B------:R-:W1:Y:S01]  /*0620*/  LDS R9, [R7+UR36] ;  /* 0x0000002407097984 */ /* 0x000e620008000800 */
[----:B------:R-:W-:-:S05]  /*0630*/  IADD3 R4, P1, R7, UR4, RZ ;  /* 0x0000000407047c10 */ /* 0x000fca000ff3e0ff */
[----:B------:R-:W-:-:S05]  /*0640*/  IMAD.X R5, RZ, RZ, UR5, P1 ;  /* 0x00000005ff057e24 */ /* 0x000fca00088e06ff */
[----:B-1----:R4:W5:Y:S01]  /*0650*/  ATOMG.E.EXCH.STRONG.GPU PT, RZ, [R4], R9 ;  /* 0x0000000904ff73a8 */ /* 0x00296200041ee100 */
[----:B------:R-:W-:-:S04]  /*0660*/  DEPBAR {5,4,3,2,1,0} ;  /* 0x0000003f0000791a */ /* 0x000fc80000000000 */
[----:B------:R4:W-:Y:S01]  /*0670*/  UTMACCTL.IV [UR4] ;  /* 0x00000000040079b9 */ /* 0x0009e20008000000 */
[----:B------:R-:W-:Y:S01]  /*0680*/  NOP ;  /* 0x0000000000007918 */ /* 0x000fe20000000000 */
.L_x_12:
[----:B------:R-:W-:Y:S05]  /*0690*/  @P0 BRA `(.L_x_13) ;  /* 0x00000000000c0947 */ /* 0x000fea0003800000 */
[----:B------:R0:W-:Y:S01]  /*06a0*/  UTMACMDFLUSH ;  /* 0x00000000000079b7 */ /* 0x0001e20000000000 */
[----:B------:R-:W-:Y:S05]  /*06b0*/  @P0 BRA `(.L_x_13) ;  /* 0x0000000000040947 */ /* 0x000fea0003800000 */
[----:B------:R-:W-:-:S04]  /*06c0*/  DEPBAR.LE SB0, 0x0 ;  /* 0x000080000000791a */ /* 0x000fc80000000000 */
.L_x_13:
[----:B------:R-:W-:Y:S05]  /*06d0*/  WARPSYNC.ALL ;  /* 0x0000000000007948 */ /* 0x000fea0003800000 */
[----:B-----5:R-:W-:Y:S06]  /*06e0*/  BAR.SYNC.DEFER_BLOCKING 0x0 ;  /* 0x0000000000007b1d */ /* 0x020fec0000010000 */
[----:B------:R-:W-:Y:S02]  /*06f0*/  BSSY B1, `(.L_x_14) ;  /* 0x000000b000017945 */ /* 0x000fe40003800000 */
[----:B------:R-:W-:Y:S06]  /*0700*/  BAR.SYNC.DEFER_BLOCKING 0x0 ;  /* 0x0000000000007b1d */ /* 0x000fec0000010000 */
[----:B------:R5:W-:Y:S01]  /*0710*/  @!P0 STS [R11], RZ ;  /* 0x000000ff0b008388 */ /* 0x000be20000000800 */
[----:B------:R-:W-:Y:S01]  /*0720*/  NOP ;  /* 0x0000000000007918 */ /* 0x000fe20000000000 */
[----:B------:R-:W-:Y:S05]  /*0730*/  @P2 BRA `(.L_x_15) ;  /* 0x0000000000182947 */ /* 0x000fea0003800000 */
[----:B-1234-:R-:W1:Y:S01]  /*0740*/  LDS R4, [UR36+0x8] ;  /* 0x00000824ff047984 */ /* 0x01ee620008000800 */
[----:B------:R-:W2:Y:S01]  /*0750*/  LDC.64 R8, c[0x0][0x218] ;  /* 0x00008600ff087b82 */ /* 0x000ea20000000a00 */
[----:B------:R-:W-:Y:S02]  /*0760*/  IMAD.MOV.U32 R5, RZ, RZ, 0x70 ;  /* 0x00000070ff057424 */ /* 0x000fe400078e00ff */
[----:B--2---:R2:W-:Y:S03]  /*0770*/  STS.64 [UR36], R8 ;  /* 0x00000008ff007988 */ /* 0x0045e60008000a24 */
[----:B-1----:R-:W-:-:S05]  /*0780*/  LOP3.LUT R4, R4, 0x10, R5, 0xd8, !PT ;  /* 0x0000001004047812 */ /* 0x002fca00078ed805 */
[----:B------:R2:W-:Y:S02]  /*0790*/  STS [UR36+0x8], R4 ;  /* 0x00000804ff007988 */ /* 0x0005e40008000824 */
.L_x_15:
[----:B----4-:R-:W-:Y:S05]  /*07a0*/  BSYNC B1 ;  /* 0x0000000000017941 */ /* 0x010fea0003800000 */
.L_x_14:
[----:B------:R-:W-:Y:S04]  /*07b0*/  BSSY B1, `(.L_x_16) ;  /* 0x000000a000017945 */ /* 0x000fe80003800000 */
[----:B------:R-:W-:Y:S05]  /*07c0*/  @P2 BRA `(.L_x_17) ;  /* 0x0000000000202947 */ /* 0x000fea0003800000 */
[----:B-123--:R-:W1:Y:S01]  /*07d0*/  LDS R4, [UR36+0x34] ;  /* 0x00003424ff047984 */ /* 0x00ee620008000800 */
[----:B------:R-:W-:Y:S02]  /*07e0*/  IMAD.MOV.U32 R7, RZ, RZ, 0x3f000000 ;  /* 0x3f000000ff077424 */ /* 0x000fe400078e00ff */
[----:B------:R-:W-:Y:S01]  /*07f0*/  @!P2 IMAD.MOV.U32 R5, RZ, RZ, 0x7f ;  /* 0x0000007fff05a424 */ /* 0x000fe200078e00ff */
[----:B------:R-:W2:Y:S02]  /*0800*/  @!P2 LDS R8, [UR36+0x38] ;  /* 0x00003824ff08a984 */ /* 0x000ea40008000800 */
[----:B-1----:R-:W-:Y:S02]  /*0810*/  LOP3.LUT R4, R4, 0xff000000, R7, 0xb8, !PT ;  /* 0xff00000004047812 */ /* 0x002fe400078eb807 */
[----:B--2---:R-:W-:-:S03]  /*0820*/  @!P2 LOP3.LUT R5, R8, 0xff, R5, 0xb8, !PT ;  /* 0x000000ff0805a812 */ /* 0x004fc600078eb805 */
[----:B------:R4:W-:Y:S04]  /*0830*/  STS [UR36+0x34], R4 ;  /* 0x00003404ff007988 */ /* 0x0009e80008000824 */
[----:B------:R4:W-:Y:S02]  /*0840*/  @!P2 STS [UR36+0x38], R5 ;  /* 0x00003805ff00a988 */ /* 0x0009e40008000824 */
.L_x_17:
[----:B------:R-:W-:Y:S05]  /*0850*/  BSYNC B1 ;  /* 0x0000000000017941 */ /* 0x000fea0003800000 */
.L_x_16:
[----:B------:R-:W-:Y:S04]  /*0860*/  BSSY B1, `(.L_x_18) ;  /* 0x0000004000017945 */ /* 0x000fe80003800000 */
[----:B------:R-:W-:Y:S05]  /*0870*/  @P2 BRA `(.L_x_19) ;  /* 0x0000000000082947 */ /* 0x000fea0003800000 */
[----:B------:R1:W-:Y:S04]  /*0880*/  STS [UR36+0x24], R12 ;  /* 0x0000240cff007988 */ /* 0x0003e80008000824 */
[----:B------:R1:W-:Y:S02]  /*0890*/  STS [UR36+0x20], R6 ;  /* 0x00002006ff007988 */ /* 0x0003e40008000824 */
.L_x_19:
[----:B------:R-:W-:Y:S05]  /*08a0*/  BSYNC B1 ;  /* 0x0000000000017941 */ /* 0x000fea0003800000 */
.L_x_18:
[----:B------:R-:W-:Y:S04]  /*08b0*/  BSSY B1, `(.L_x_20) ;  /* 0x000000e000017945 */ /* 0x000fe80003800000 */
[----:B------:R-:W-:Y:S05]  /*08c0*/  @P2 BRA `(.L_x_21) ;  /* 0x0000000000302947 */ /* 0x000fea0003800000 */
[----:B----4-:R-:W4:Y:S01]  /*08d0*/  LDS R5, [UR36+0x34] ;  /* 0x00003424ff057984 */ /* 0x010f220008000800 */
[----:B-1----:R-:W1:Y:S03]  /*08e0*/  LDC.64 R12, c[0x0][0x240] ;  /* 0x00009000ff0c7b82 */ /* 0x002e660000000a00 */
[----:B--23--:R-:W2:Y:S01]  /*08f0*/  LDS R4, [UR36+0x1c] ;  /* 0x00001c24ff047984 */ /* 0x00cea20008000800 */
[C---:B-1----:R-:W-:Y:S01]  /*0900*/  SHF.L.U64.HI R8, R12.reuse, 0x1, R13 ;  /* 0x000000010c087819 */ /* 0x042fe2000001020d */
[----:B------:R-:W-:-:S03]  /*0910*/  IMAD.SHL.U32 R7, R12, 0x2, RZ ;  /* 0x000000020c077824 */ /* 0x000fc600078e00ff */
[--C-:B------:R-:W-:Y:S02]  /*0920*/  SHF.R.U32.HI R9, RZ, 0x4, R8.reuse ;  /* 0x00000004ff097819 */ /* 0x100fe40000011608 */
[----:B------:R-:W-:-:S05]  /*0930*/  SHF.R.U64 R7, R7, 0x4, R8 ;  /* 0x0000000407077819 */ /* 0x000fca0000001208 */
[----:B------:R1:W-:Y:S01]  /*0940*/  STS [UR36+0xc], R7 ;  /* 0x00000c07ff007988 */ /* 0x0003e20008000824 */
[----:B----4-:R-:W-:Y:S02]  /*0950*/  LOP3.LUT R5, R5, 0x7, RZ, 0xb8, !PT ;  /* 0x0000000705057812 */ /* 0x010fe400078eb8ff */
[----:B--2---:R-:W-:-:S03]  /*0960*/  LOP3.LUT R4, R4, 0xf, R9, 0xb8, !PT ;  /* 0x0000000f04047812 */ /* 0x004fc600078eb809 */
[----:B------:R1:W-:Y:S04]  /*0970*/  STS [UR36+0x34], R5 ;  /* 0x00003405ff007988 */ /* 0x0003e80008000824 */
[----:B------:R1:W-:Y:S02]  /*0980*/  STS [UR36+0x1c], R4 ;  /* 0x00001c04ff007988 */ /* 0x0003e40008000824 */
.L_x_21:
[----:B------:R-:W-:Y:S05]  /*0990*/  BSYNC B1 ;  /* 0x0000000000017941 */ /* 0x000fea0003800000 */
.L_x_20:
[----:B------:R-:W-:Y:S04]  /*09a0*/  BSSY B2, `(.L_x_22) ;  /* 0x000001a000027945 */ /* 0x000fe80003800000 */
[----:B------:R-:W-:Y:S04]  /*09b0*/  BSSY B1, `(.L_x_23) ;  /* 0x0000015000017945 */ /* 0x000fe80003800000 */
[----:B------:R-:W-:Y:S05]  /*09c0*/  @P2 BRA `(.L_x_24) ;  /* 0x0000000000202947 */ /* 0x000fea0003800000 */
[----:B-1234-:R-:W1:Y:S02]  /*09d0*/  LDS R4, [UR36+0x34] ;  /* 0x00003424ff047984 */ /* 0x01ee640008000800 */
[----:B-1----:R-:W-:-:S05]  /*09e0*/  LOP3.LUT R4, R4, 0x38, RZ, 0xb8, !PT ;  /* 0x0000003804047812 */ /* 0x002fca00078eb8ff */
[----:B------:R1:W-:Y:S01]  /*09f0*/  STS [UR36+0x34], R4 ;  /* 0x00003404ff007988 */ /* 0x0003e20008000824 */
[----:B------:R-:W-:Y:S05]  /*0a00*/  @P2 BRA `(.L_x_25) ;  /* 0x0000000000202947 */ /* 0x000fea0003800000 */
[----:B-1----:R-:W1:Y:S01]  /*0a10*/  LDS R4, [UR36+0x8] ;  /* 0x00000824ff047984 */ /* 0x002e620008000800 */
[----:B------:R-:W-:-:S05]  /*0a20*/  IMAD.MOV.U32 R5, RZ, RZ, 0x780 ;  /* 0x00000780ff057424 */ /* 0x000fca00078e00ff */
[----:B-1----:R-:W-:-:S05]  /*0a30*/  LOP3.LUT R4, R4, 0x300, R5, 0xd8, !PT ;  /* 0x0000030004047812 */ /* 0x002fca00078ed805 */
[----:B------:R1:W-:Y:S02]  /*0a40*/  STS [UR36+0x8], R4 ;  /* 0x00000804ff007988 */ /* 0x0003e40008000824 */
.L_x_24:
[----:B------:R-:W-:Y:S05]  /*0a50*/  @P2 BRA `(.L_x_26) ;  /* 0x0000000000282947 */ /* 0x000fea0003800000 */
[----:B-1234-:R-:W1:Y:S02]  /*0a60*/  LDS R4, [UR36+0x8] ;  /* 0x00000824ff047984 */ /* 0x01ee640008000800 */
[----:B-1----:R-:W-:-:S05]  /*0a70*/  LOP3.LUT R4, R4, 0x1800, RZ, 0xb8, !PT ;  /* 0x0000180004047812 */ /* 0x002fca00078eb8ff */
[----:B------:R2:W-:Y:S02]  /*0a80*/  STS [UR36+0x8], R4 ;  /* 0x00000804ff007988 */ /* 0x0005e40008000824 */
.L_x_25:
[----:B------:R-:W-:Y:S05]  /*0a90*/  @P2 BREAK B1 ;  /* 0x0000000000012942 */ /* 0x000fea0003800000 */
[----:B------:R-:W-:Y:S05]  /*0aa0*/  @P2 BRA `(.L_x_27) ;  /* 0x0000000000242947 */ /* 0x000fea0003800000 */
[----:B-12---:R-:W1:Y:S01]  /*0ab0*/  LDS R4, [UR36+0x8] ;  /* 0x00000824ff047984 */ /* 0x006e620008000800 */
[----:B------:R-:W-:-:S05]  /*0ac0*/  IMAD.MOV.U32 R5, RZ, RZ, 0x6000 ;  /* 0x00006000ff057424 */ /* 0x000fca00078e00ff */
[----:B-1----:R-:W-:-:S04]  /*0ad0*/  LOP3.LUT R4, R4, 0x6000, R5, 0xd8, !PT ;  /* 0x0000600004047812 */ /* 0x002fc800078ed805 */
[----:B------:R-:W-:-:S05]  /*0ae0*/  LOP3.LUT R4, R4, 0x400000, RZ, 0xb8, !PT ;  /* 0x0040000004047812 */ /* 0x000fca00078eb8ff */
[----:B------:R1:W-:Y:S02]  /*0af0*/  STS [UR36+0x8], R4 ;  /* 0x00000804ff007988 */ /* 0x0003e40008000824 */
.L_x_26:
[----:B------:R-:W-:Y:S05]  /*0b00*/  BSYNC B1 ;  /* 0x0000000000017941 */ /* 0x000fea0003800000 */
.L_x_23:
[----:B-1234-:R-:W1:Y:S02]  /*0b10*/  @!P2 LDS R4, [UR36+0x8] ;  /* 0x00000824ff04a984 */ /* 0x01ee640008000800 */
[----:B-1----:R-:W-:-:S05]  /*0b20*/  @!P2 LOP3.LUT R4, R4, 0x8000, RZ, 0xb8, !PT ;  /* 0x000080000404a812 */ /* 0x002fca00078eb8ff */
[----:B------:R3:W-:Y:S02]  /*0b30*/  @!P2 STS [UR36+0x8], R4 ;  /* 0x00000804ff00a988 */ /* 0x0007e40008000824 */
.L_x_27:
[----:B------:R-:W-:Y:S05]  /*0b40*/  BSYNC B2 ;  /* 0x0000000000027941 */ /* 0x000fea0003800000 */
.L_x_22:
[----:B------:R-:W-:Y:S05]  /*0b50*/  WARPSYNC.ALL ;  /* 0x0000000000007948 */ /* 0x000fea0003800000 */
[----:B------:R-:W-:-:S04]  /*0b60*/  UIADD3 UR7, UR8, 0x80, URZ ;  /* 0x0000008008077890 */ /* 0x000fc8000fffe03f */
[----:B------:R-:W-:-:S04]  /*0b70*/  UIADD3 UR6, UP0, UR7, UR38, URZ ;  /* 0x0000002607067290 */ /* 0x000fc8000ff1e03f */
[----:B------:R-:W-:Y:S01]  /*0b80*/  ULEA.HI.X.SX32 UR7, UR7, UR39, 0x1, UP0 ;  /* 0x0000002707077291 */ /* 0x000fe200080f0e3f */
[----:B------:R-:W-:Y:S11]  /*0b90*/  @P0 BRA `(.L_x_28) ;  /* 0x0000000000280947 */ /* 0x000ff60003800000 */
[----:B-123--:R-:W1:Y:S01]  /*0ba0*/  S2R R4, SR_LANEID ;  /* 0x0000000000047919 */ /* 0x00ee620000000000 */
[----:B------:R-:W-:Y:S05]  /*0bb0*/  WARPSYNC.ALL ;  /* 0x0000000000007948 */ /* 0x000fea0003800000 */
[----:B-1----:R-:W-:-:S05]  /*0bc0*/  IMAD.SHL.U32 R8, R4, 0x4, RZ ;  /* 0x0000000404087824 */ /* 0x002fca00078e00ff */
[----:B------:R-:W1:Y:S01]  /*0bd0*/  LDS R7, [R8+UR36] ;  /* 0x0000002408077984 */ /* 0x000e620008000800 */
[----:B------:R-:W-:-:S05]  /*0be0*/  IADD3 R4, P1, R8, UR6, RZ ;  /* 0x0000000608047c10 */ /* 0x000fca000ff3e0ff */
[----:B------:R-:W-:-:S05]  /*0bf0*/  IMAD.X R5, RZ, RZ, UR7, P1 ;  /* 0x00000007ff057e24 */ /* 0x000fca00088e06ff */
[----:B-1----:R4:W2:Y:S01]  /*0c00*/  ATOMG.E.EXCH.STRONG.GPU PT, RZ, [R4], R7 ;  /* 0x0000000704ff73a8 */ /* 0x0028a200041ee100 */
[----:B------:R-:W-:-:S04]  /*0c10*/  DEPBAR {5,4,3,2,1,0} ;  /* 0x0000003f0000791a */ /* 0x000fc80000000000 */
[----:B------:R4:W-:Y:S01]  /*0c20*/  UTMACCTL.IV [UR6] ;  /* 0x00000000060079b9 */ /* 0x0009e20008000000 */
[----:B------:R-:W-:Y:S01]  /*0c30*/  NOP ;  /* 0x0000000000007918 */ /* 0x000fe20000000000 */
.L_x_28:
[----:B------:R-:W-:Y:S05]  /*0c40*/  @P0 BRA `(.L_x_29) ;  /* 0x00000000000c0947 */ /* 0x000fea0003800000 */
[----:B------:R0:W-:Y:S01]  /*0c50*/  UTMACMDFLUSH ;  /* 0x00000000000079b7 */ /* 0x0001e20000000000 */
[----:B------:R-:W-:Y:S05]  /*0c60*/  @P0 BRA `(.L_x_29) ;  /* 0x0000000000040947 */ /* 0x000fea0003800000 */
[----:B------:R-:W-:-:S04]  /*0c70*/  DEPBAR.LE SB0, 0x0 ;  /* 0x000080000000791a */ /* 0x000fc80000000000 */
.L_x_29:
[----:B------:R-:W-:Y:S05]  /*0c80*/  WARPSYNC.ALL ;  /* 0x0000000000007948 */ /* 0x000fea0003800000 */
[----:B--2---:R-:W-:Y:S06]  /*0c90*/  BAR.SYNC.DEFER_BLOCKING 0x0 ;  /* 0x0000000000007b1d */ /* 0x004fec0000010000 */
[----:B------:R-:W-:Y:S02]  /*0ca0*/  BSSY B2, `(.L_x_30) ;  /* 0x000000b000027945 */ /* 0x000fe40003800000 */
[----:B------:R-:W-:Y:S06]  /*0cb0*/  BAR.SYNC.DEFER_BLOCKING 0x0 ;  /* 0x0000000000007b1d */ /* 0x000fec0000010000 */
[----:B------:R2:W-:Y:S01]  /*0cc0*/  @!P0 STS [R11], RZ ;  /* 0x000000ff0b008388 */ /* 0x0005e20000000800 */
[----:B------:R-:W-:Y:S01]  /*0cd0*/  NOP ;  /* 0x0000000000007918 */ /* 0x000fe20000000000 */
[----:B------:R-:W-:Y:S05]  /*0ce0*/  @P2 BRA `(.L_x_31) ;  /* 0x0000000000182947 */ /* 0x000fea0003800000 */
[----:B-1-34-:R-:W1:Y:S01]  /*0cf0*/  LDS R4, [UR36+0x8] ;  /* 0x00000824ff047984 */ /* 0x01ae620008000800 */
[----:B------:R-:W3:Y:S01]  /*0d00*/  LDC.64 R8, c[0x0][0x220] ;  /* 0x00008800ff087b82 */ /* 0x000ee20000000a00 */
[----:B------:R-:W-:Y:S02]  /*0d10*/  IMAD.MOV.U32 R5, RZ, RZ, 0x70 ;  /* 0x00000070ff057424 */ /* 0x000fe400078e00ff */
[----:B---3--:R3:W-:Y:S03]  /*0d20*/  STS.64 [UR36], R8 ;  /* 0x00000008ff007988 */ /* 0x0087e60008000a24 */
[----:B-1----:R-:W-:-:S05]  /*0d30*/  LOP3.LUT R4, R4, 0x10, R5, 0xd8, !PT ;  /* 0x0000001004047812 */ /* 0x002fca00078ed805 */
[----:B------:R3:W-:Y:S02]  /*0d40*/  STS [UR36+0x8], R4 ;  /* 0x00000804ff007988 */ /* 0x0007e40008000824 */
.L_x_31:
[----:B----4-:R-:W-:Y:S05]  /*0d50*/  BSYNC B2 ;  /* 0x0000000000027941 */ /* 0x010fea0003800000 */
.L_x_30:
[----:B------:R-:W-:Y:S04]  /*0d60*/  BSSY B3, `(.L_x_32) ;  /* 0x0000011000037945 */ /* 0x000fe80003800000 */
[----:B------:R-:W-:Y:S04]  /*0d70*/  BSSY B2, `(.L_x_33) ;  /* 0x000000e000027945 */ /* 0x000fe80003800000 */
[----:B------:R-:W-:Y:S05]  /*0d80*/  @P2 BRA `(.L_x_34) ;  /* 0x0000000000242947 */ /* 0x000fea0003800000 */
[----:B-1-3--:R-:W1:Y:S01]  /*0d90*/  LDS R4, [UR36+0x34] ;  /* 0x00003424ff047984 */ /* 0x00ae620008000800 */
[----:B------:R-:W-:-:S05]  /*0da0*/  IMAD.MOV.U32 R5, RZ, RZ, 0x3f000000 ;  /* 0x3f000000ff057424 */ /* 0x000fca00078e00ff */
[----:B-1----:R-:W-:-:S05]  /*0db0*/  LOP3.LUT R4, R4, 0xff000000, R5, 0xb8, !PT ;  /* 0xff00000004047812 */ /* 0x002fca00078eb805 */
[----:B------:R1:W-:Y:S01]  /*0dc0*/  STS [UR36+0x34], R4 ;  /* 0x00003404ff007988 */ /* 0x0003e20008000824 */
[----:B------:R-:W-:Y:S05]  /*0dd0*/  @P2 BRA `(.L_x_35) ;  /* 0x00000000001c2947 */ /* 0x000fea0003800000 */
[----:B-1----:R-:W1:Y:S01]  /*0de0*/  LDS R4, [UR36+0x38] ;  /* 0x00003824ff047984 */ /* 0x002e620008000800 */
[----:B------:R-:W-:-:S05]  /*0df0*/  IMAD.MOV.U32 R5, RZ, RZ, 0xff ;  /* 0x000000ffff057424 */ /* 0x000fca00078e00ff */
[----:B-1----:R-:W-:-:S05]  /*0e00*/  LOP3.LUT R4, R4, 0xff, R5, 0xb8, !PT ;  /* 0x000000ff04047812 */ /* 0x002fca00078eb805 */
[----:B------:R4:W-:Y:S02]  /*0e10*/  STS [UR36+0x38], R4 ;  /* 0x00003804ff007988 */ /* 0x0009e40008000824 */
.L_x_34:
[----:B------:R-:W-:Y:S05]  /*0e20*/  @P2 BREAK B2 ;  /* 0x0000000000022942 */ /* 0x000fea0003800000 */
[----:B------:R-:W-:Y:S05]  /*0e30*/  @P2 BRA `(.L_x_36) ;  /* 0x00000000000c2947 */ /* 0x000fea0003800000 */
[----:B------:R1:W-:Y:S02]  /*0e40*/  STS [UR36+0x20], R6 ;  /* 0x00002006ff007988 */ /* 0x0003e40008000824 */
.L_x_35:
[----:B------:R-:W-:Y:S05]  /*0e50*/  BSYNC B2 ;  /* 0x0000000000027941 */ /* 0x000fea0003800000 */
.L_x_33:
[----:B------:R1:W-:Y:S02]  /*0e60*/  @!P2 STS [UR36+0x24], R3 ;  /* 0x00002403ff00a988 */ /* 0x0003e40008000824 */
.L_x_36:
[----:B------:R-:W-:Y:S05]  /*0e70*/  BSYNC B3 ;  /* 0x0000000000037941 */ /* 0x000fea0003800000 */
.L_x_32:
[----:B------:R-:W-:Y:S05]  /*0e80*/  WARPSYNC.ALL ;  /* 0x0000000000007948 */ /* 0x000fea0003800000 */
[----:B------:R-:W-:Y:S04]  /*0e90*/  BSSY B3, `(.L_x_37) ;  /* 0x000000e000037945 */ /* 0x000fe80003800000 */
[----:B------:R-:W-:Y:S05]  /*0ea0*/  @P2 BRA `(.L_x_38) ;  /* 0x0000000000302947 */ /* 0x000fea0003800000 */
[----:B-1-34-:R-:W1:Y:S01]  /*0eb0*/  LDS R4, [UR36+0x34] ;  /* 0x00003424ff047984 */ /* 0x01ae620008000800 */
[----:B------:R-:W3:Y:S03]  /*0ec0*/  LDC.64 R8, c[0x0][0x248] ;  /* 0x00009200ff087b82 */ /* 0x000ee60000000a00 */
[----:B------:R-:W4:Y:S01]  /*0ed0*/  LDS R3, [UR36+0x1c] ;  /* 0x00001c24ff037984 */ /* 0x000f220008000800 */
[C---:B---3--:R-:W-:Y:S01]  /*0ee0*/  SHF.L.U64.HI R6, R8.reuse, 0x1, R9 ;  /* 0x0000000108067819 */ /* 0x048fe20000010209 */
[----:B------:R-:W-:-:S03]  /*0ef0*/  IMAD.SHL.U32 R5, R8, 0x2, RZ ;  /* 0x0000000208057824 */ /* 0x000fc600078e00ff */
[--C-:B------:R-:W-:Y:S02]  /*0f00*/  SHF.R.U32.HI R8, RZ, 0x4, R6.reuse ;  /* 0x00000004ff087819 */ /* 0x100fe40000011606 */
[----:B------:R-:W-:-:S05]  /*0f10*/  SHF.R.U64 R5, R5, 0x4, R6 ;  /* 0x0000000405057819 */ /* 0x000fca0000001206 */
[----:B------:R3:W-:Y:S01]  /*0f20*/  STS [UR36+0xc], R5 ;  /* 0x00000c05ff007988 */ /* 0x0007e20008000824 */
[----:B-1----:R-:W-:Y:S02]  /*0f30*/  LOP3.LUT R4, R4, 0x7, RZ, 0xb8, !PT ;  /* 0x0000000704047812 */ /* 0x002fe400078eb8ff */
[----:B----4-:R-:W-:-:S03]  /*0f40*/  LOP3.LUT R3, R3, 0xf, R8, 0xb8, !PT ;  /* 0x0000000f03037812 */ /* 0x010fc600078eb808 */
[----:B------:R3:W-:Y:S04]  /*0f50*/  STS [UR36+0x34], R4 ;  /* 0x00003404ff007988 */ /* 0x0007e80008000824 */
[----:B------:R3:W-:Y:S02]  /*0f60*/  STS [UR36+0x1c], R3 ;  /* 0x00001c03ff007988 */ /* 0x0007e40008000824 */
.L_x_38:
[----:B------:R-:W-:Y:S05]  /*0f70*/  BSYNC B3 ;  /* 0x0000000000037941 */ /* 0x000fea0003800000 */
.L_x_37:
[----:B------:R-:W-:Y:S04]  /*0f80*/  BSSY B3, `(.L_x_39) ;  /* 0x000001a000037945 */ /* 0x000fe80003800000 */
[----:B------:R-:W-:Y:S04]  /*0f90*/  BSSY B4, `(.L_x_40) ;  /* 0x0000015000047945 */ /* 0x000fe80003800000 */
[----:B------:R-:W-:Y:S05]  /*0fa0*/  @P2 BRA `(.L_x_41) ;  /* 0x0000000000202947 */ /* 0x000fea0003800000 */
[----:B-1-3--:R-:W1:Y:S02]  /*0fb0*/  LDS R3, [UR36+0x34] ;  /* 0x00003424ff037984 */ /* 0x00ae640008000800 */
[----:B-1----:R-:W-:-:S05]  /*0fc0*/  LOP3.LUT R3, R3, 0x38, RZ, 0xb8, !PT ;  /* 0x0000003803037812 */ /* 0x002fca00078eb8ff */
[----:B------:R1:W-:Y:S01]  /*0fd0*/  STS [UR36+0x34], R3 ;  /* 0x00003403ff007988 */ /* 0x0003e20008000824 */
[----:B------:R-:W-:Y:S05]  /*0fe0*/  @P2 BRA `(.L_x_42) ;  /* 0x0000000000202947 */ /* 0x000fea0003800000 */
[----:B-1----:R-:W1:Y:S01]  /*0ff0*/  LDS R3, [UR36+0x8] ;  /* 0x00000824ff037984 */ /* 0x002e620008000800 */
[----:B----4-:R-:W-:-:S05]  /*1000*/  IMAD.MOV.U32 R4, RZ, RZ, 0x780 ;  /* 0x00000780ff047424 */ /* 0x010fca00078e00ff */
[----:B-1----:R-:W-:-:S05]  /*1010*/  LOP3.LUT R3, R3, 0x300, R4, 0xd8, !PT ;  /* 0x0000030003037812 */ /* 0x002fca00078ed804 */
[----:B------:R1:W-:Y:S02]  /*1020*/  STS [UR36+0x8], R3 ;  /* 0x00000803ff007988 */ /* 0x0003e40008000824 */
.L_x_41:
[----:B------:R-:W-:Y:S05]  /*1030*/  @P2 BRA `(.L_x_43) ;  /* 0x0000000000282947 */ /* 0x000fea0003800000 */
[----:B-1-3--:R-:W1:Y:S02]  /*1040*/  LDS R3, [UR36+0x8] ;  /* 0x00000824ff037984 */ /* 0x00ae640008000800 */
[----:B-1----:R-:W-:-:S05]  /*1050*/  LOP3.LUT R3, R3, 0x1800, RZ, 0xb8, !PT ;  /* 0x0000180003037812 */ /* 0x002fca00078eb8ff */
[----:B------:R3:W-:Y:S02]  /*1060*/  STS [UR36+0x8], R3 ;  /* 0x00000803ff007988 */ /* 0x0007e40008000824 */
.L_x_42:
[----:B------:R-:W-:Y:S05]  /*1070*/  @P2 BREAK B4 ;  /* 0x0000000000042942 */ /* 0x000fea0003800000 */
[----:B------:R-:W-:Y:S05]  /*1080*/  @P2 BRA `(.L_x_44) ;  /* 0x0000000000242947 */ /* 0x000fea0003800000 */
[----:B-1-3--:R-:W1:Y:S01]  /*1090*/  LDS R3, [UR36+0x8] ;  /* 0x00000824ff037984 */ /* 0x00ae620008000800 */
[----:B----4-:R-:W-:-:S05]  /*10a0*/  IMAD.MOV.U32 R4, RZ, RZ, 0x6000 ;  /* 0x00006000ff047424 */ /* 0x010fca00078e00ff */
[----:B-1----:R-:W-:-:S04]  /*10b0*/  LOP3.LUT R3, R3, 0x6000, R4, 0xd8, !PT ;  /* 0x0000600003037812 */ /* 0x002fc800078ed804 */
[----:B------:R-:W-:-:S05]  /*10c0*/  LOP3.LUT R3, R3, 0x400000, RZ, 0xb8, !PT ;  /* 0x0040000003037812 */ /* 0x000fca00078eb8ff */
[----:B------:R1:W-:Y:S02]  /*10d0*/  STS [UR36+0x8], R3 ;  /* 0x00000803ff007988 */ /* 0x0003e40008000824 */
.L_x_43:
[----:B------:R-:W-:Y:S05]  /*10e0*/  BSYNC B4 ;  /* 0x0000000000047941 */ /* 0x000fea0003800000 */
.L_x_40:
[----:B-1-3--:R-:W1:Y:S02]  /*10f0*/  @!P2 LDS R3, [UR36+0x8] ;  /* 0x00000824ff03a984 */ /* 0x00ae640008000800 */
[----:B-1----:R-:W-:-:S05]  /*1100*/  @!P2 LOP3.LUT R3, R3, 0x8000, RZ, 0xb8, !PT ;  /* 0x000080000303a812 */ /* 0x002fca00078eb8ff */
[----:B------:R1:W-:Y:S02]  /*1110*/  @!P2 STS [UR36+0x8], R3 ;  /* 0x00000803ff00a988 */ /* 0x0003e40008000824 */
.L_x_44:
[----:B------:R-:W-:Y:S05]  /*1120*/  BSYNC B3 ;  /* 0x0000000000037941 */ /* 0x000fea0003800000 */
.L_x_39:
[----:B------:R-:W-:Y:S05]  /*1130*/  WARPSYNC.ALL ;  /* 0x0000000000007948 */ /* 0x000fea0003800000 */
[----:B------:R-:W-:Y:S01]  /*1140*/  UIADD3 UR8, UR8, 0x100, URZ ;  /* 0x0000010008087890 */ /* 0x000fe2000fffe03f */
[----:B------:R-:W-:Y:S02]  /*1150*/  ISETP.GE.AND P1, PT, R10, 0x1, PT ;  /* 0x000000010a00780c */ /* 0x000fe40003f26270 */
[----:B------:R-:W-:Y:S02]  /*1160*/  CS2R R56, SRZ ;  /* 0x0000000000387805 */ /* 0x000fe4000001ff00 */
[----:B------:R-:W-:Y:S01]  /*1170*/  CS2R R58, SRZ ;  /* 0x00000000003a7805 */ /* 0x000fe2000001ff00 */
[----:B------:R-:W-:Y:S01]  /*1180*/  UIADD3 UR52, UP0, UR8, UR38, URZ ;  /* 0x0000002608347290 */ /* 0x000fe2000ff1e03f */
[----:B------:R-:W-:-:S02]  /*1190*/  CS2R R60, SRZ ;  /* 0x00000000003c7805 */ /* 0x000fc4000001ff00 */
[----:B------:R-:W-:Y:S02]  /*11a0*/  CS2R R62, SRZ ;  /* 0x00000000003e7805 */ /* 0x000fe4000001ff00 */
[----:B------:R-:W-:Y:S01]  /*11b0*/  CS2R R64, SRZ ;  /* 0x0000000000407805 */ /* 0x000fe2000001ff00 */
[----:B------:R-:W-:Y:S01]  /*11c0*/  ULEA.HI.X.SX32 UR39, UR8, UR39, 0x1, UP0 ;  /* 0x0000002708277291 */ /* 0x000fe200080f0e3f */
[----:B------:R-:W-:Y:S02]  /*11d0*/  CS2R R66, SRZ ;  /* 0x0000000000427805 */ /* 0x000fe4000001ff00 */
[----:B------:R-:W-:Y:S02]  /*11e0*/  CS2R R68, SRZ ;  /* 0x0000000000447805 */ /* 0x000fe4000001ff00 */
[----:B------:R-:W-:Y:S02]  /*11f0*/  CS2R R70, SRZ ;  /* 0x0000000000467805 */ /* 0x000fe4000001ff00 */
[----:B------:R-:W-:-:S02]  /*1200*/  CS2R R72, SRZ ;  /* 0x0000000000487805 */ /* 0x000fc4000001ff00 */
[----:B------:R-:W-:Y:S02]  /*1210*/  CS2R R74, SRZ ;  /* 0x00000000004a7805 */ /* 0x000fe4000001ff00 */
[----:B------:R-:W-:Y:S02]  /*1220*/  CS2R R76, SRZ ;  /* 0x00000000004c7805 */ /* 0x000fe4000001ff00 */
        /* <DEDUP_REMOVED lines=9> */
[----:B------:R-:W-:Y:S01]  /*12c0*/  CS2R R32, SRZ ;  /* 0x0000000000207805 */ /* 0x000fe2000001ff00 */
[----:B------:R-:W-:Y:S01]  /*12d0*/  IMAD.MOV.U32 R34, RZ, RZ, RZ ;  /* 0x000000ffff227224 */ /* 0x000fe200078e00ff */
[----:B------:R-:W-:Y:S06]  /*12e0*/  @P0 BRA `(.L_x_45) ;  /* 0x00000000002c0947 */ /* 0x000fec0003800000 */
[----:B-1-3--:R-:W1:Y:S01]  /*12f0*/  S2R R3, SR_LANEID ;  /* 0x0000000000037919 */ /* 0x00ae620000000000 */
[----:B------:R-:W-:Y:S05]  /*1300*/  WARPSYNC.ALL ;  /* 0x0000000000007948 */ /* 0x000fea0003800000 */
[----:B-1----:R-:W-:-:S05]  /*1310*/  IMAD.SHL.U32 R6, R3, 0x4, RZ ;  /* 0x0000000403067824 */ /* 0x002fca00078e00ff */
[----:B------:R-:W1:Y:S01]  /*1320*/  LDS R3, [R6+UR36] ;  /* 0x0000002406037984 */ /* 0x000e620008000800 */
[----:B----4-:R-:W-:Y:S01]  /*1330*/  IADD3 R4, P3, R6, UR52, RZ ;  /* 0x0000003406047c10 */ /* 0x010fe2000ff7e0ff */
[----:B------:R-:W-:-:S04]  /*1340*/  UMOV UR38, UR52 ;  /* 0x0000003400267c82 */ /* 0x000fc80008000000 */
[----:B------:R-:W-:-:S05]  /*1350*/  IMAD.X R5, RZ, RZ, UR39, P3 ;  /* 0x00000027ff057e24 */ /* 0x000fca00098e06ff */
[----:B-1----:R1:W3:Y:S01]  /*1360*/  ATOMG.E.EXCH.STRONG.GPU PT, RZ, [R4], R3 ;  /* 0x0000000304ff73a8 */ /* 0x0022e200041ee100 */
[----:B------:R-:W-:-:S04]  /*1370*/  DEPBAR {5,4,3,2,1,0} ;  /* 0x0000003f0000791a */ /* 0x000fc80000000000 */
[----:B------:R1:W-:Y:S01]  /*1380*/  UTMACCTL.IV [UR38] ;  /* 0x00000000260079b9 */ /* 0x0003e20008000000 */
[----:B------:R-:W-:Y:S01]  /*1390*/  NOP ;  /* 0x0000000000007918 */ /* 0x000fe20000000000 */
.L_x_45:
[----:B------:R-:W-:Y:S05]  /*13a0*/  @P0 BRA `(.L_x_46) ;  /* 0x00000000000c0947 */ /* 0x000fea0003800000 */
[----:B------:R0:W-:Y:S01]  /*13b0*/  UTMACMDFLUSH ;  /* 0x00000000000079b7 */ /* 0x0001e20000000000 */
[----:B------:R-:W-:Y:S05]  /*13c0*/  @P0 BRA `(.L_x_46) ;  /* 0x0000000000040947 */ /* 0x000fea0003800000 */
[----:B------:R-:W-:-:S04]  /*13d0*/  DEPBAR.LE SB0, 0x0 ;  /* 0x000080000000791a */ /* 0x000fc80000000000 */
.L_x_46:
[----:B------:R-:W-:Y:S05]  /*13e0*/  WARPSYNC.ALL ;  /* 0x0000000000007948 */ /* 0x000fea0003800000 */
[----:B---3--:R-:W-:Y:S01]  /*13f0*/  BAR.SYNC.DEFER_BLOCKING 0x0 ;  /* 0x0000000000007b1d */ /* 0x008fe20000010000 */
[----:B------:R-:W-:Y:S01]  /*1400*/  IMAD.MOV.U32 R35, RZ, RZ, RZ ;  /* 0x000000ffff237224 */ /* 0x000fe200078e00ff */
[----:B------:R-:W-:Y:S02]  /*1410*/  CS2R R36, SRZ ;  /* 0x0000000000247805 */ /* 0x000fe4000001ff00 */
[----:B------:R-:W-:Y:S02]  /*1420*/  CS2R R38, SRZ ;  /* 0x0000000000267805 */ /* 0x000fe4000001ff00 */
[----:B------:R-:W-:-:S02]  /*1430*/  CS2R R40, SRZ ;  /* 0x0000000000287805 */ /* 0x000fc4000001ff00 */
[----:B------:R-:W-:Y:S01]  /*1440*/  CS2R R42, SRZ ;  /* 0x00000000002a7805 */ /* 0x000fe2000001ff00 */
[----:B------:R-:W-:Y:S01]  /*1450*/  VOTEU.ALL UP0, P2 ;  /* 0x00000000003f7886 */ /* 0x000fe20001000000 */
[----:B------:R-:W-:Y:S01]  /*1460*/  UMOV UR8, 0x1 ;  /* 0x0000000100087882 */ /* 0x000fe20000000000 */
[----:B------:R-:W-:Y:S01]  /*1470*/  VOTEU.ALL UP1, P2 ;  /* 0x00000000003f7886 */ /* 0x000fe20001020000 */
[----:B------:R-:W-:Y:S01]  /*1480*/  VOTEU.ALL UP2, P2 ;  /* 0x00000000003f7886 */ /* 0x000fe20001040000 */
[----:B------:R-:W-:Y:S01]  /*1490*/  VOTEU.ALL UP3, P2 ;  /* 0x00000000003f7886 */ /* 0x000fe20001060000 */
[----:B------:R-:W-:-:S04]  /*14a0*/  @!UP0 UIADD3 UR10, -UR8, 0x100000, URZ ;  /* 0x00100000080a8890 */ /* 0x000fc8000fffe13f */
[----:B------:R-:W-:Y:S02]  /*14b0*/  @!UP0 USHF.L.U32 UR11, UR10, 0xb, URZ ;  /* 0x0000000b0a0b8899 */ /* 0x000fe4000800063f */
[----:B------:R-:W-:Y:S01]  /*14c0*/  @!UP0 USHF.L.U32 UR10, UR10, 0x1, URZ ;  /* 0x000000010a0a8899 */ /* 0x000fe2000800063f */
[----:B------:R-:W-:Y:S01]  /*14d0*/  CS2R R44, SRZ ;  /* 0x00000000002c7805 */ /* 0x000fe2000001ff00 */
        /* <DEDUP_REMOVED lines=12> */
[----:B------:R-:W-:Y:S01]  /*15a0*/  VOTEU.ALL UP0, P2 ;  /* 0x00000000003f7886 */ /* 0x000fe20001000000 */
[----:B------:R-:W-:Y:S02]  /*15b0*/  CS2R R52, SRZ ;  /* 0x0000000000347805 */ /* 0x000fe4000001ff00 */
[----:B------:R-:W-:Y:S01]  /*15c0*/  CS2R R54, SRZ ;  /* 0x0000000000367805 */ /* 0x000fe2000001ff00 */
[----:B------:R-:W3:Y:S02]  /*15d0*/  FENCE.VIEW.ASYNC.S ;  /* 0x00000000000073c6 */ /* 0x000ee40000000000 */
[----:B---3--:R3:W4:Y:S02]  /*15e0*/  @!UP0 SYNCS.EXCH.64 URZ, [UR36+0x50000], UR10 ;  /* 0x0500000a243f85b2 */ /* 0x0087240008000100 */
[----:B----4-:R-:W-:Y:S01]  /*15f0*/  BAR.SYNC.DEFER_BLOCKING 0x0 ;  /* 0x0000000000007b1d */ /* 0x010fe20000010000 */
[----:B---3--:R-:W-:-:S05]  /*1600*/  USHF.L.U32 UR11, UR54, 0x8, URZ ;  /* 0x00000008360b7899 */ /* 0x008fca000800063f */
[----:B------:R-:W3:Y:S02]  /*1610*/  @!UP1 SYNCS.EXCH.64 URZ, [UR36+0x50008], UR12 ;  /* 0x0500080c243f95b2 */ /* 0x000ee40008000100 */
[----:B---3--:R-:W-:Y:S06]  /*1620*/  BAR.SYNC.DEFER_BLOCKING 0x0 ;  /* 0x0000000000007b1d */ /* 0x008fec0000010000 */
[----:B------:R3:W4:Y:S02]  /*1630*/  @!UP2 SYNCS.EXCH.64 URZ, [UR36+0x50010], UR14 ;  /* 0x0500100e243fa5b2 */ /* 0x0007240008000100 */
[----:B----4-:R-:W-:Y:S01]  /*1640*/  BAR.SYNC.DEFER_BLOCKING 0x0 ;  /* 0x0000000000007b1d */ /* 0x010fe20000010000 */
[----:B---3--:R-:W-:-:S05]  /*1650*/  USHF.L.U32 UR14, UR53, 0x6, URZ ;  /* 0x00000006350e7899 */ /* 0x008fca000800063f */
[----:B------:R3:W4:Y:S01]  /*1660*/  @!UP3 SYNCS.EXCH.64 URZ, [UR36+0x50018], UR8 ;  /* 0x05001808243fb5b2 */ /* 0x0007220008000100 */
[----:B------:R-:W-:Y:S06]  /*1670*/  @!P1 BRA `(.L_x_47) ;  /* 0x0000000800189947 */ /* 0x000fec0003800000 */
[----:B-1----:R-:W-:Y:S02]  /*1680*/  SHF.R.U32.HI R3, RZ, 0x5, R0 ;  /* 0x00000005ff037819 */ /* 0x002fe40000011600 */
[----:B------:R-:W-:Y:S02]  /*1690*/  CS2R R56, SRZ ;  /* 0x0000000000387805 */ /* 0x000fe4000001ff00 */
[----:B------:R-:W-:Y:S02]  /*16a0*/  CS2R R58, SRZ ;  /* 0x00000000003a7805 */ /* 0x000fe4000001ff00 */
[----:B------:R-:W-:Y:S02]  /*16b0*/  CS2R R60, SRZ ;  /* 0x00000000003c7805 */ /* 0x000fe4000001ff00 */
[----:B------:R-:W-:Y:S02]  /*16c0*/  R2UR UR38, R3 ;  /* 0x00000000032672ca */ /* 0x000fe400000e0000 */
        /* <DEDUP_REMOVED lines=28> */
[----:B------:R-:W-:Y:S01]  /*1890*/  CS2R R54, SRZ ;  /* 0x0000000000367805 */ /* 0x000fe2000001ff00 */
[----:B------:R-:W-:Y:S01]  /*18a0*/  UMOV UR37, URZ ;  /* 0x0000003f00257c82 */ /* 0x000fe20008000000 */
[----:B------:R-:W-:-:S05]  /*18b0*/  UMOV UR15, URZ ;  /* 0x0000003f000f7c82 */ /* 0x000fca0008000000 */
.L_x_49:
[----:B----4-:R-:W-:Y:S01]  /*18c0*/  BAR.SYNC.DEFER_BLOCKING 0x0 ;  /* 0x0000000000007b1d */ /* 0x010fe20000010000 */
[----:B------:R-:W-:Y:S01]  /*18d0*/  ULEA UR21, UR37, UR36, 0x3 ;  /* 0x0000002425157291 */ /* 0x000fe2000f8e183f */
[----:B------:R-:W-:Y:S01]  /*18e0*/  @!P2 IMAD.MOV.U32 R3, RZ, RZ, 0x14000 ;  /* 0x00014000ff03a424 */ /* 0x000fe200078e00ff */
[----:B------:R-:W-:Y:S01]  /*18f0*/  ELECT P0, URZ, PT ;  /* 0x00000000003f782f */ /* 0x000fe20003800000 */
[----:B------:R-:W-:-:S03]  /*1900*/  ULEA UR20, UR37, UR36, 0x10 ;  /* 0x0000002425147291 */ /* 0x000fc6000f8e803f */
[----:B------:R-:W-:Y:S01]  /*1910*/  ISETP.LT.U32.AND P0, PT, R2, 0x40, P0 ;  /* 0x000000400200780c */ /* 0x000fe20000701070 */
[----:B------:R-:W-:Y:S01]  /*1920*/  ULOP3.LUT UR10, UR38, 0x1, URZ, 0xc0, !UPT ;  /* 0x00000001260a7892 */ /* 0x000fe2000f8ec03f */
[----:B------:R-:W-:-:S03]  /*1930*/  ELECT P1, URZ, PT ;  /* 0x00000000003f782f */ /* 0x000fc60003820000 */
[----:B---3--:R-:W-:Y:S02]  /*1940*/  ULEA UR8, UR10, UR20, 0xf ;  /* 0x000000140a087291 */ /* 0x008fe4000f8e783f */
[----:B------:R-:W-:Y:S01]  /*1950*/  ULEA UR10, UR10, UR15, 0x6 ;  /* 0x0000000f0a0a7291 */ /* 0x000fe2000f8e303f */
[----:B------:R-:W-:Y:S01]  /*1960*/  ISETP.LT.U32.AND P1, PT, R2, 0x20, P1 ;  /* 0x000000200200780c */ /* 0x000fe20000f21070 */
[----:B------:R-:W-:-:S04]  /*1970*/  ULEA UR12, UR37, UR36, 0xe ;  /* 0x00000024250c7291 */ /* 0x000fc8000f8e703f */
[----:B------:R-:W-:Y:S01]  /*1980*/  VOTEU.ANY UP0, P0 ;  /* 0x00000000003f7886 */ /* 0x000fe20000000100 */
[----:B------:R-:W-:Y:S01]  /*1990*/  VOTEU.ANY UP2, P0 ;  /* 0x00000000003f7886 */ /* 0x000fe20000040100 */
[----:B------:R-:W-:Y:S01]  /*19a0*/  UIADD3 UR12, UR12, 0x40000, URZ ;  /* 0x000400000c0c7890 */ /* 0x000fe2000fffe03f */
[----:B------:R1:W-:Y:S01]  /*19b0*/  @!P2 SYNCS.ARRIVE.TRANS64 RZ, [UR21+0x50000], R3 ;  /* 0x05000003ffffa9a7 */ /* 0x0003e20008000015 */
[----:B------:R3:W-:Y:S06]  /*19c0*/  MEMBAR.ALL.CTA ;  /* 0x0000000000007992 */ /* 0x0007ec0000008000 */
[----:B---3--:R-:W3:Y:S01]  /*19d0*/  FENCE.VIEW.ASYNC.S ;  /* 0x00000000000073c6 */ /* 0x008ee20000000000 */
[----:B------:R-:W-:Y:S01]  /*19e0*/  @UP0 UIADD3 UR9, UR21, 0x50000, URZ ;  /* 0x0005000015090890 */ /* 0x000fe2000fffe03f */
[----:B------:R-:W-:Y:S01]  /*19f0*/  @UP0 UMOV UR16, UR4 ;  /* 0x0000000400100c82 */ /* 0x000fe20008000000 */
[----:B------:R-:W-:Y:S01]  /*1a00*/  @UP0 UMOV UR17, UR5 ;  /* 0x0000000500110c82 */ /* 0x000fe20008000000 */
[----:B---3--:R-:W-:Y:S01]  /*1a10*/  VOTEU.ANY UP1, P1 ;  /* 0x00000000003f7886 */ /* 0x008fe20000820100 */
[----:B------:R-:W-:Y:S01]  /*1a20*/  VOTEU.ANY UP3, P1 ;  /* 0x00000000003f7886 */ /* 0x000fe20000860100 */
[----:B-1----:R-:W-:-:S03]  /*1a30*/  IMAD.U32 R3, RZ, RZ, UR55 ;  /* 0x00000037ff037e24 */ /* 0x002fc6000f8e00ff */
[----:B------:R-:W-:Y:S01]  /*1a40*/  @UP1 UIADD3 UR13, UR21, 0x50000, URZ ;  /* 0x00050000150d1890 */ /* 0x000fe2000fffe03f */
[----:B------:R-:W-:Y:S01]  /*1a50*/  @UP1 UMOV UR18, UR6 ;  /* 0x0000000600121c82 */ /* 0x000fe20008000000 */
[----:B------:R-:W-:Y:S01]  /*1a60*/  @UP1 UMOV UR19, UR7 ;  /* 0x0000000700131c82 */ /* 0x000fe20008000000 */
[----:B------:R-:W-:Y:S01]  /*1a70*/  SHF.L.U32 R3, R3, 0x1f, RZ ;  /* 0x0000001f03037819 */ /* 0x000fe200000006ff */
[----:B------:R-:W-:Y:S06]  /*1a80*/  BAR.SYNC.DEFER_BLOCKING 0x0 ;  /* 0x0000000000007b1d */ /* 0x000fec0000010000 */
[----:B------:R1:W-:Y:S02]  /*1a90*/  @UP2 UTMALDG.2D [UR8], [UR16] ;  /* 0x00000008100025b4 */ /* 0x0003e40008008000 */
[----:B------:R-:W-:Y:S06]  /*1aa0*/  BAR.SYNC.DEFER_BLOCKING 0x0 ;  /* 0x0000000000007b1d */ /* 0x000fec0000010000 */
[----:B------:R1:W-:Y:S02]  /*1ab0*/  @UP3 UTMALDG.2D [UR12], [UR18] ;  /* 0x0000000c120035b4 */ /* 0x0003e40008008000 */
[----:B------:R-:W-:Y:S06]  /*1ac0*/  BAR.SYNC.DEFER_BLOCKING 0x0 ;  /* 0x0000000000007b1d */ /* 0x000fec0000010000 */
[----:B------:R-:W3:Y:S02]  /*1ad0*/  SYNCS.PHASECHK.TRANS64.TRYWAIT P0, [UR21+0x50000], R3 ;  /* 0x05000003ff0075a7 */ /* 0x000ee40008000155 */
[----:B-1-3--:R-:W-:Y:S05]  /*1ae0*/  @!P0 BRA `(.L_x_48) ;  /* 0x0000000800388947 */ /* 0x00afea0003800000 */
.L_x_50:
[----:B------:R-:W-:Y:S01]  /*1af0*/  USHF.L.U32 UR8, UR38, 0x7, URZ ;  /* 0x0000000726087899 */ /* 0x000fe2000800063f */
[----:B------:R-:W-:Y:S02]  /*1b00*/  WARPGROUP.DEPBAR.LE gsb0, 0x0 ;  /* 0x00008000000079c5 */ /* 0x000fe40000010000 */
[----:B------:R-:W-:Y:S01]  /*1b10*/  USHF.R.U32.HI UR50, URZ, 0x4, UR12 ;  /* 0x000000043f327899 */ /* 0x000fe2000801160c */
[----:B------:R-:W-:Y:S01]  /*1b20*/  WARPGROUP.ARRIVE ;  /* 0x00000000000079c5 */ /* 0x000fe20000000000 */
[----:B------:R-:W-:Y:S01]  /*1b30*/  ULOP3.LUT UR8, UR8, 0x200, URZ, 0xc0, !UPT ;  /* 0x0000020008087892 */ /* 0x000fe2000f8ec03f */
[----:B------:R-:W1:Y:S01]  /*1b40*/  LDC R3, c[0x0][0x230] ;  /* 0x00008c00ff037b82 */ /* 0x000e620000000800 */
[----:B------:R-:W-:Y:S02]  /*1b50*/  USGXT.U32 UR50, UR50, 0xe ;  /* 0x0000000e3232789a */ /* 0x000fe40008000000 */
[----:B------:R-:W-:Y:S01]  /*1b60*/  ULEA.HI UR8, UR20, UR8, URZ, 0x1c ;  /* 0x0000000814087291 */ /* 0x000fe2000f8fe03f */
[----:B------:R-:W-:Y:S01]  /*1b70*/  UMOV UR51, 0x40000040 ;  /* 0x4000004000337882 */ /* 0x000fe20000000000 */
[----:B------:R-:W-:-:S02]  /*1b80*/  UMOV UR49, 0x40000040 ;  /* 0x4000004000317882 */ /* 0x000fc40000000000 */
[----:B------:R-:W-:Y:S02]  /*1b90*/  ULOP3.LUT UR48, UR8, 0x3fff, URZ, 0xc0, !UPT ;  /* 0x00003fff08307892 */ /* 0x000fe4000f8ec03f */
[----:B------:R-:W-:Y:S02]  /*1ba0*/  UIADD3 UR42, UP1, UR50, 0x80, URZ ;  /* 0x00000080322a7890 */ /* 0x000fe4000ff3e03f */
[----:B------:R-:W-:Y:S01]  /*1bb0*/  UIADD3 UR40, UP0, UR48, 0x2, URZ ;  /* 0x0000000230287890 */ /* 0x000fe2000ff1e03f */
[----:B------:R-:W-:Y:S01]  /*1bc0*/  UMOV UR8, URZ ;  /* 0x0000003f00087c82 */ /* 0x000fe20008000000 */
[----:B------:R-:W-:Y:S02]  /*1bd0*/  UMOV UR9, URZ ;  /* 0x0000003f00097c82 */ /* 0x000fe40008000000 */
[----:B------:R-:W-:Y:S01]  /*1be0*/  UIADD3.X UR41, UR8, 0x40000040, URZ, UP0, !UPT ;  /* 0x4000004008297890 */ /* 0x000fe200087fe43f */
[----:B------:R-:W-:Y:S01]  /*1bf0*/  HGMMA.64x64x16.F32 R56, gdesc[UR48].tnspB, R56 ;  /* 0x40e00000303879f0 */ /* 0x000fe20008700838 */
[----:B------:R-:W-:-:S02]  /*1c00*/  UIADD3.X UR43, UR9, 0x40000040, URZ, UP1, !UPT ;  /* 0x40000040092b7890 */ /* 0x000fc40008ffe43f */
[----:B------:R-:W-:Y:S02]  /*1c10*/  UIADD3.64 UR32, UR40, 0x2, URZ ;  /* 0x0000000228207897 */ /* 0x000fe4000fffe03f */
[----:B------:R-:W-:Y:S02]  /*1c20*/  UIADD3.64 UR34, UR42, 0x80, URZ ;  /* 0x000000802a227897 */ /* 0x000fe4000fffe03f */
[----:B------:R-:W-:Y:S02]  /*1c30*/  UIADD3.64 UR28, UR40, 0x4, URZ ;  /* 0x00000004281c7897 */ /* 0x000fe4000fffe03f */
[----:B------:R-:W-:Y:S02]  /*1c40*/  UIADD3.64 UR30, UR42, 0x100, URZ ;  /* 0x000001002a1e7897 */ /* 0x000fe4000fffe03f */
[----:B------:R-:W-:Y:S02]  /*1c50*/  UIADD3.64 UR24, UR40, 0x7fe, URZ ;  /* 0x000007fe28187897 */ /* 0x000fe4000fffe03f */
[----:B------:R-:W-:-:S02]  /*1c60*/  UIADD3.64 UR26, UR42, 0x180, URZ ;  /* 0x000001802a1a7897 */ /* 0x000fc4000fffe03f */
[----:B------:R-:W-:Y:S02]  /*1c70*/  UIADD3.64 UR20, UR40, 0x800, URZ ;  /* 0x0000080028147897 */ /* 0x000fe4000fffe03f */
[----:B------:R-:W-:Y:S02]  /*1c80*/  UIADD3.64 UR22, UR42, 0x200, URZ ;  /* 0x000002002a167897 */ /* 0x000fe4000fffe03f */
[----:B------:R-:W-:Y:S02]  /*1c90*/  UIADD3.64 UR16, UR40, 0x802, URZ ;  /* 0x0000080228107897 */ /* 0x000fe4000fffe03f */
[----:B------:R-:W-:Y:S02]  /*1ca0*/  UIADD3.64 UR18, UR42, 0x280, URZ ;  /* 0x000002802a127897 */ /* 0x000fe4000fffe03f */
[----:B------:R-:W-:Y:S02]  /*1cb0*/  UIADD3.64 UR44, UR40, 0x804, URZ ;  /* 0x00000804282c7897 */ /* 0x000fe4000fffe03f */
[----:B------:R-:W-:-:S02]  /*1cc0*/  UIADD3.64 UR46, UR42, 0x300, URZ ;  /* 0x000003002a2e7897 */ /* 0x000fc4000fffe03f */
[----:B------:R-:W-:Y:S02]  /*1cd0*/  UIADD3.64 UR48, UR40, 0x3fe, URZ ;  /* 0x000003fe28307897 */ /* 0x000fe4000fffe03f */
[----:B------:R-:W-:Y:S02]  /*1ce0*/  UIADD3 UR15, UR15, 0x80, URZ ;  /* 0x000000800f0f7890 */ /* 0x000fe4000fffe03f */
[----:B------:R-:W-:-:S04]  /*1cf0*/  UIADD3 UR37, UR37, 0x1, URZ ;  /* 0x0000000125257890 */ /* 0x000fc8000fffe03f */
[----:B-1----:R-:W-:Y:S01]  /*1d00*/  ISETP.LE.AND P0, PT, R3, UR15, PT ;  /* 0x0000000f03007c0c */ /* 0x002fe2000bf03270 */
[----:B------:R-:W-:-:S04]  /*1d10*/  UISETP.NE.U32.AND UP0, UPT, UR37, 0x4, UPT ;  /* 0x000000042500788c */ /* 0x000fc8000bf05070 */
[----:B------:R-:W-:Y:S02]  /*1d20*/  USEL UR8, URZ, 0x1, UP0 ;  /* 0x000000013f087887 */ /* 0x000fe40008000000 */
[----:B------:R-:W-:Y:S02]  /*1d30*/  USEL UR37, UR37, URZ, UP0 ;  /* 0x0000003f25257287 */ /* 0x000fe40008000000 */
[----:B------:R-:W-:Y:S01]  /*1d40*/  ULOP3.LUT UR55, UR55, UR8, URZ, 0x3c, !UPT ;  /* 0x0000000837377292 */ /* 0x000fe2000f8e3c3f */
[----:B------:R-:W-:Y:S04]  /*1d50*/  HGMMA.64x64x16.F32 R56, gdesc[UR40].tnspB, R56 ;  /* 0x40e00000283879f0 */ /* 0x000fe80008700838 */
[----:B------:R-:W-:Y:S01]  /*1d60*/  HGMMA.64x64x16.F32 R56, gdesc[UR32].tnspB, R56 ;  /* 0x40e00000203879f0 */ /* 0x000fe20008700838 */
[----:B------:R-:W-:-:S03]  /*1d70*/  UIADD3.64 UR32, UR40, 0x402, URZ ;  /* 0x0000040228207897 */ /* 0x000fc6000fffe03f */
        /* <DEDUP_REMOVED lines=11> */
[----:B------:R-:W-:Y:S01]  /*1e30*/  UIADD3.64 UR48, UR40, 0x400, URZ ;  /* 0x0000040028307897 */ /* 0x000fe2000fffe03f */
[----:B------:R-:W-:Y:S01]  /*1e40*/  UMOV UR50, UR42 ;  /* 0x0000002a00327c82 */ /* 0x000fe20008000000 */
[----:B------:R-:W-:-:S07]  /*1e50*/  UMOV UR51, UR43 ;  /* 0x0000002b00337c82 */ /* 0x000fce0008000000 */
[----:B------:R-:W-:Y:S04]  /*1e60*/  HGMMA.64x64x16.F32 R24, gdesc[UR48].tnspB, R24 ;  /* 0x40e00000301879f0 */ /* 0x000fe80008700818 */
[----:B------:R-:W-:Y:S04]  /*1e70*/  HGMMA.64x64x16.F32 R24, gdesc[UR32].tnspB, R24 ;  /* 0x40e00000201879f0 */ /* 0x000fe80008700818 */
[----:B------:R-:W-:Y:S04]  /*1e80*/  HGMMA.64x64x16.F32 R24, gdesc[UR28].tnspB, R24 ;  /* 0x40e000001c1879f0 */ /* 0x000fe80008700818 */
[----:B------:R-:W-:Y:S04]  /*1e90*/  HGMMA.64x64x16.F32 R24, gdesc[UR24].tnspB, R24 ;  /* 0x40e00000181879f0 */ /* 0x000fe80008700818 */
[----:B------:R-:W-:Y:S04]  /*1ea0*/  HGMMA.64x64x16.F32 R24, gdesc[UR20].tnspB, R24 ;  /* 0x40e00000141879f0 */ /* 0x000fe80008700818 */
[----:B------:R-:W-:Y:S04]  /*1eb0*/  HGMMA.64x64x16.F32 R24, gdesc[UR16].tnspB, R24 ;  /* 0x40e00000101879f0 */ /* 0x000fe80008700818 */
[----:B------:R-:W-:Y:S01]  /*1ec0*/  HGMMA.64x64x16.F32 R24, gdesc[UR44].tnspB, R24, gsb0 ;  /* 0x40e000002c1879f0 */ /* 0x000fe20008000818 */
[----:B------:R-:W-:Y:S05]  /*1ed0*/  @!P0 BRA `(.L_x_49) ;  /* 0xfffffff800788947 */ /* 0x000fea000383ffff */
.L_x_47:
[----:B------:R-:W-:Y:S02]  /*1ee0*/  WARPGROUP.DEPBAR.LE gsb0, 0x0 ;  /* 0x00008000000079c5 */ /* 0x000fe40000010000 */
[----:B----4-:R-:W-:Y:S01]  /*1ef0*/  BAR.SYNC.DEFER_BLOCKING 0x0 ;  /* 0x0000000000007b1d */ /* 0x010fe20000010000 */
[C---:B-1----:R-:W-:Y:S01]  /*1f00*/  IMAD.SHL.U32 R3, R0.reuse, 0x80, RZ ;  /* 0x0000008000037824 */ /* 0x042fe200078e00ff */
[----:B------:R-:W-:Y:S01]  /*1f10*/  ELECT P0, URZ, PT ;  /* 0x00000000003f782f */ /* 0x000fe20003800000 */
[----:B------:R-:W-:Y:S01]  /*1f20*/  IMAD.SHL.U32 R4, R0, 0x10, RZ ;  /* 0x0000001000047824 */ /* 0x000fe200078e00ff */
[----:B------:R-:W-:Y:S02]  /*1f30*/  F2FP.F16.F32.PACK_AB R56, R57, R56 ;  /* 0x000000383938723e */ /* 0x000fe400000000ff */
[----:B------:R-:W-:Y:S01]  /*1f40*/  LOP3.LUT R3, R3, 0x780, RZ, 0xc0, !PT ;  /* 0x0000078003037812 */ /* 0x000fe200078ec0ff */
[----:B------:R-:W-:Y:S01]  /*1f50*/  UMOV UR37, UR14 ;  /* 0x0000000e00257c82 */ /* 0x000fe20008000000 */
[----:B------:R-:W-:Y:S01]  /*1f60*/  F2FP.F16.F32.PACK_AB R57, R59, R58 ;  /* 0x0000003a3b39723e */ /* 0x000fe200000000ff */
[----:B------:R-:W-:Y:S01]  /*1f70*/  UMOV UR38, UR11 ;  /* 0x0000000b00267c82 */ /* 0x000fe20008000000 */
[----:B------:R-:W-:-:S02]  /*1f80*/  LOP3.LUT R3, R3, 0x70, R4, 0xf8, !PT ;  /* 0x0000007003037812 */ /* 0x000fc400078ef804 */
[----:B------:R-:W-:Y:S02]  /*1f90*/  F2FP.F16.F32.PACK_AB R24, R25, R24 ;  /* 0x000000181918723e */ /* 0x000fe400000000ff */
[----:B------:R-:W-:Y:S01]  /*1fa0*/  LOP3.LUT R3, R3, 0x10, R0, 0x78, !PT ;  /* 0x0000001003037812 */ /* 0x000fe200078e7800 */
[----:B------:R-:W-:Y:S01]  /*1fb0*/  IMAD.SHL.U32 R0, R0, 0x40, RZ ;  /* 0x0000004000007824 */ /* 0x000fe200078e00ff */
[----:B------:R-:W-:Y:S02]  /*1fc0*/  ISETP.LT.U32.AND P0, PT, R2, 0x20, P0 ;  /* 0x000000200200780c */ /* 0x000fe40000701070 */
[----:B------:R-:W-:Y:S02]  /*1fd0*/  F2FP.F16.F32.PACK_AB R58, R61, R60 ;  /* 0x0000003c3d3a723e */ /* 0x000fe400000000ff */
[----:B------:R-:W-:Y:S02]  /*1fe0*/  LOP3.LUT R0, R3, 0x3800, R0, 0xf8, !PT ;  /* 0x0000380003007812 */ /* 0x000fe400078ef800 */
[----:B------:R-:W-:Y:S01]  /*1ff0*/  F2FP.F16.F32.PACK_AB R59, R63, R62 ;  /* 0x0000003e3f3b723e */ /* 0x000fe200000000ff */
[----:B------:R-:W1:Y:S02]  /*2000*/  @!P2 SYNCS.CCTL.IV [UR36+0x50000] ;  /* 0x05000000ff00a9b1 */ /* 0x000e640008000024 */
[----:B-1----:R-:W-:Y:S01]  /*2010*/  BAR.SYNC.DEFER_BLOCKING 0x0 ;  /* 0x0000000000007b1d */ /* 0x002fe20000010000 */
[C---:B------:R-:W-:Y:S01]  /*2020*/  LOP3.LUT R3, R0.reuse, 0x20, RZ, 0x3c, !PT ;  /* 0x0000002000037812 */ /* 0x040fe200078e3cff */
[C---:B------:R-:W-:Y:S01]  /*2030*/  VIADD R2, R0.reuse, UR36 ;  /* 0x0000002400027c36 */ /* 0x040fe20008000000 */
[----:B------:R-:W-:-:S02]  /*2040*/  LOP3.LUT R4, R0, 0x40, RZ, 0x3c, !PT ;  /* 0x0000004000047812 */ /* 0x000fc400078e3cff */
[----:B------:R-:W-:Y:S01]  /*2050*/  F2FP.F16.F32.PACK_AB R64, R65, R64 ;  /* 0x000000404140723e */ /* 0x000fe200000000ff */
[----:B------:R-:W-:Y:S01]  /*2060*/  VIADD R3, R3, UR36 ;  /* 0x0000002403037c36 */ /* 0x000fe20008000000 */
[----:B------:R-:W-:Y:S01]  /*2070*/  F2FP.F16.F32.PACK_AB R25, R27, R26 ;  /* 0x0000001a1b19723e */ /* 0x000fe200000000ff */
[----:B------:R-:W-:Y:S01]  /*2080*/  VIADD R4, R4, UR36 ;  /* 0x0000002404047c36 */ /* 0x000fe20008000000 */
[----:B------:R-:W-:Y:S01]  /*2090*/  F2FP.F16.F32.PACK_AB R65, R67, R66 ;  /* 0x000000424341723e */ /* 0x000fe200000000ff */
[----:B------:R-:W-:Y:S01]  /*20a0*/  VOTEU.ANY UP0, P0 ;  /* 0x00000000003f7886 */ /* 0x000fe20000000100 */
[----:B------:R-:W-:Y:S01]  /*20b0*/  F2FP.F16.F32.PACK_AB R26, R29, R28 ;  /* 0x0000001c1d1a723e */ /* 0x000fe200000000ff */
[----:B------:R-:W-:Y:S01]  /*20c0*/  VOTEU.ANY UP1, P0 ;  /* 0x00000000003f7886 */ /* 0x000fe20000020100 */
[----:B------:R-:W-:Y:S02]  /*20d0*/  F2FP.F16.F32.PACK_AB R27, R31, R30 ;  /* 0x0000001e1f1b723e */ /* 0x000fe400000000ff */
[----:B------:R-:W-:Y:S01]  /*20e0*/  F2FP.F16.F32.PACK_AB R32, R33, R32 ;  /* 0x000000202120723e */ /* 0x000fe200000000ff */
[----:B---3--:R-:W-:Y:S01]  /*20f0*/  @UP0 UMOV UR8, UR52 ;  /* 0x0000003400080c82 */ /* 0x008fe20008000000 */
[----:B------:R-:W-:Y:S01]  /*2100*/  LOP3.LUT R0, R0, 0x60, RZ, 0x3c, !PT ;  /* 0x0000006000007812 */ /* 0x000fe200078e3cff */
[----:B------:R-:W-:Y:S01]  /*2110*/  @UP0 UMOV UR9, UR39 ;  /* 0x0000002700090c82 */ /* 0x000fe20008000000 */
[----:B------:R-:W-:-:S02]  /*2120*/  F2FP.F16.F32.PACK_AB R66, R69, R68 ;  /* 0x000000444542723e */ /* 0x000fc400000000ff */
[----:B------:R-:W-:Y:S01]  /*2130*/  F2FP.F16.F32.PACK_AB R67, R71, R70 ;  /* 0x000000464743723e */ /* 0x000fe200000000ff */
[----:B------:R-:W-:Y:S01]  /*2140*/  VIADD R0, R0, UR36 ;  /* 0x0000002400007c36 */ /* 0x000fe20008000000 */
[----:B------:R-:W-:Y:S01]  /*2150*/  F2FP.F16.F32.PACK_AB R72, R73, R72 ;  /* 0x000000484948723e */ /* 0x000fe200000000ff */
[----:B------:R-:W1:Y:S02]  /*2160*/  @!P2 SYNCS.CCTL.IV [UR36+0x50008] ;  /* 0x05000800ff00a9b1 */ /* 0x000e640008000024 */
[----:B-1----:R-:W-:Y:S01]  /*2170*/  BAR.SYNC.DEFER_BLOCKING 0x0 ;  /* 0x0000000000007b1d */ /* 0x002fe20000010000 */
[----:B------:R-:W-:Y:S02]  /*2180*/  F2FP.F16.F32.PACK_AB R33, R35, R34 ;  /* 0x000000222321723e */ /* 0x000fe400000000ff */
[----:B------:R-:W-:Y:S02]  /*2190*/  F2FP.F16.F32.PACK_AB R73, R75, R74 ;  /* 0x0000004a4b49723e */ /* 0x000fe400000000ff */
[----:B------:R-:W-:-:S02]  /*21a0*/  F2FP.F16.F32.PACK_AB R34, R37, R36 ;  /* 0x000000242522723e */ /* 0x000fc400000000ff */
[----:B------:R-:W-:Y:S02]  /*21b0*/  F2FP.F16.F32.PACK_AB R35, R39, R38 ;  /* 0x000000262723723e */ /* 0x000fe400000000ff */
[----:B------:R-:W-:Y:S02]  /*21c0*/  F2FP.F16.F32.PACK_AB R40, R41, R40 ;  /* 0x000000282928723e */ /* 0x000fe400000000ff */
[----:B------:R-:W-:Y:S02]  /*21d0*/  F2FP.F16.F32.PACK_AB R74, R77, R76 ;  /* 0x0000004c4d4a723e */ /* 0x000fe400000000ff */
[----:B------:R-:W-:Y:S02]  /*21e0*/  F2FP.F16.F32.PACK_AB R75, R79, R78 ;  /* 0x0000004e4f4b723e */ /* 0x000fe400000000ff */
[----:B------:R-:W-:Y:S02]  /*21f0*/  F2FP.F16.F32.PACK_AB R80, R81, R80 ;  /* 0x000000505150723e */ /* 0x000fe400000000ff */
[----:B------:R-:W-:-:S02]  /*2200*/  F2FP.F16.F32.PACK_AB R41, R43, R42 ;  /* 0x0000002a2b29723e */ /* 0x000fc400000000ff */
[----:B------:R-:W-:Y:S02]  /*2210*/  F2FP.F16.F32.PACK_AB R81, R83, R82 ;  /* 0x000000525351723e */ /* 0x000fe400000000ff */
[----:B------:R-:W-:Y:S02]  /*2220*/  F2FP.F16.F32.PACK_AB R42, R45, R44 ;  /* 0x0000002c2d2a723e */ /* 0x000fe400000000ff */
[----:B------:R-:W-:Y:S01]  /*2230*/  F2FP.F16.F32.PACK_AB R43, R47, R46 ;  /* 0x0000002e2f2b723e */ /* 0x000fe200000000ff */
[----:B------:R-:W1:Y:S02]  /*2240*/  @!P2 SYNCS.CCTL.IV [UR36+0x50010] ;  /* 0x05001000ff00a9b1 */ /* 0x000e640008000024 */
[----:B-1----:R-:W-:Y:S01]  /*2250*/  BAR.SYNC.DEFER_BLOCKING 0x0 ;  /* 0x0000000000007b1d */ /* 0x002fe20000010000 */
[----:B------:R-:W-:Y:S02]  /*2260*/  F2FP.F16.F32.PACK_AB R48, R49, R48 ;  /* 0x000000303130723e */ /* 0x000fe400000000ff */
[----:B------:R-:W-:-:S02]  /*2270*/  F2FP.F16.F32.PACK_AB R82, R85, R84 ;  /* 0x000000545552723e */ /* 0x000fc400000000ff */
[----:B------:R-:W-:Y:S02]  /*2280*/  F2FP.F16.F32.PACK_AB R83, R87, R86 ;  /* 0x000000565753723e */ /* 0x000fe400000000ff */
[----:B------:R-:W-:Y:S02]  /*2290*/  F2FP.F16.F32.PACK_AB R49, R51, R50 ;  /* 0x000000323331723e */ /* 0x000fe400000000ff */
[----:B------:R-:W-:Y:S02]  /*22a0*/  F2FP.F16.F32.PACK_AB R50, R53, R52 ;  /* 0x000000343532723e */ /* 0x000fe400000000ff */
[----:B------:R-:W-:Y:S01]  /*22b0*/  F2FP.F16.F32.PACK_AB R51, R55, R54 ;  /* 0x000000363733723e */ /* 0x000fe200000000ff */
[----:B------:R-:W1:Y:S02]  /*22c0*/  @!P2 SYNCS.CCTL.IV [UR36+0x50018] ;  /* 0x05001800ff00a9b1 */ /* 0x000e640008000024 */
[----:B-1----:R-:W-:Y:S04]  /*22d0*/  STSM.16.M88.4 [R2], R56 ;  /* 0x0000003802007844 */ /* 0x002fe80000000200 */
[----:B------:R-:W-:Y:S04]  /*22e0*/  STSM.16.M88.4 [R2+0x4000], R24 ;  /* 0x0040001802007844 */ /* 0x000fe80000000200 */
[----:B------:R-:W-:Y:S04]  /*22f0*/  STSM.16.M88.4 [R3], R64 ;  /* 0x0000004003007844 */ /* 0x000fe80000000200 */
[----:B------:R-:W-:Y:S04]  /*2300*/  STSM.16.M88.4 [R3+0x4000], R32 ;  /* 0x0040002003007844 */ /* 0x000fe80000000200 */
[----:B------:R-:W-:Y:S04]  /*2310*/  STSM.16.M88.4 [R4], R72 ;  /* 0x0000004804007844 */ /* 0x000fe80000000200 */
[----:B------:R-:W-:Y:S04]  /*2320*/  STSM.16.M88.4 [R4+0x4000], R40 ;  /* 0x0040002804007844 */ /* 0x000fe80000000200 */
[----:B------:R-:W-:Y:S04]  /*2330*/  STSM.16.M88.4 [R0], R80 ;  /* 0x0000005000007844 */ /* 0x000fe80000000200 */
[----:B------:R-:W-:Y:S01]  /*2340*/  STSM.16.M88.4 [R0+0x4000], R48 ;  /* 0x0040003000007844 */ /* 0x000fe20000000200 */
[----:B------:R1:W-:Y:S06]  /*2350*/  MEMBAR.ALL.CTA ;  /* 0x0000000000007992 */ /* 0x0003ec0000008000 */
[----:B-1----:R-:W1:Y:S02]  /*2360*/  FENCE.VIEW.ASYNC.S ;  /* 0x00000000000073c6 */ /* 0x002e640000000000 */
[----:B-1----:R-:W-:Y:S06]  /*2370*/  BAR.SYNC.DEFER_BLOCKING 0x0 ;  /* 0x0000000000007b1d */ /* 0x002fec0000010000 */
[----:B------:R1:W-:Y:S01]  /*2380*/  @UP1 UTMASTG.2D [UR36], [UR8] ;  /* 0x00000024080013b5 */ /* 0x0003e20008008000 */
[----:B------:R0:W-:Y:S01]  /*2390*/  UTMACMDFLUSH ;  /* 0x00000000000079b7 */ /* 0x0001e20000000000 */
[----:B------:R-:W-:-:S04]  /*23a0*/  DEPBAR.LE SB0, 0x0 ;  /* 0x000080000000791a */ /* 0x000fc80000000000 */
[----:B------:R-:W-:Y:S06]  /*23b0*/  BAR.SYNC.DEFER_BLOCKING 0x0 ;  /* 0x0000000000007b1d */ /* 0x000fec0000010000 */
[----:B-1----:R-:W-:Y:S05]  /*23c0*/  EXIT ;  /* 0x000000000000794d */ /* 0x002fea0003800000 */
.L_x_48:
[----:B------:R-:W1:Y:S02]  /*23d0*/  SYNCS.PHASECHK.TRANS64.TRYWAIT P0, [UR21+0x50000], R3 ;  /* 0x05000003ff0075a7 */ /* 0x000e640008000155 */
[----:B-1----:R-:W-:Y:S05]  /*23e0*/  @!P0 BRA `(.L_x_48) ;  /* 0xfffffffc00f88947 */ /* 0x002fea000383ffff */
[----:B------:R-:W-:Y:S05]  /*23f0*/  BRA `(.L_x_50) ;  /* 0xfffffff400bc7947 */ /* 0x000fea000383ffff */
.L_x_51:
[----:B------:R-:W-:-:S00]  /*2400*/  BRA `(.L_x_51) ;  /* 0xfffffffc00fc7947 */ /* 0x000fc0000383ffff */
[----:B------:R-:W-:-:S00]  /*2410*/  NOP ;  /* 0x0000000000007918 */ /* 0x000fc00000000000 */
        /* <DEDUP_REMOVED lines=14> */
.L_x_52:


//--------------------- .nv.shared.gluon_wgmma    --------------------------
	.section	.nv.shared.gluon_wgmma,"aw",@nobits
	.sectionflags	@""
	.align	16
	.zero		1024


//--------------------- .nv.shared.reserved.0     --------------------------
	.section	.nv.shared.reserved.0,"aw",@nobits
	.weak		__nv_reservedSMEM_offset_0_alias
	.size		__nv_reservedSMEM_offset_0_alias, 0, 0
	.other		__nv_reservedSMEM_offset_0_alias,@"STO_CUDA_RESERVED_SHARED STV_DEFAULT"
__nv_reservedSMEM_offset_0_alias:
	.zero		0


//--------------------- .nv.constant0.gluon_wgmma --------------------------
	.section	.nv.constant0.gluon_wgmma,"a",@progbits
	.sectionflags	@""
	.align	4
.nv.constant0.gluon_wgmma:
	.zero		608


//--------------------- SYMBOLS --------------------------

	.type		.nv.reservedSmem.offset0,@object
	.size		.nv.reservedSmem.offset0,0x4
